// auto-generated by cutlass_sweep.gemm — config: {"arch": "sm_100", "cluster_m": 1, "cluster_n": 2, "dtype": "e4m3", "stages": 5, "tile_k": 32, "tile_m": 128, "tile_n": 256}
#include "cutlass/cutlass.h"
#include "cutlass/gemm/collective/collective_builder.hpp"
#include "cutlass/gemm/device/gemm_universal_adapter.h"
#include "cutlass/gemm/kernel/gemm_universal.hpp"
#include "cutlass/epilogue/collective/collective_builder.hpp"

using ElemA = cutlass::float_e4m3_t;
using ElemB = cutlass::float_e4m3_t;
using ElemCD = cutlass::float_e4m3_t;
using Acc  = float;
using TileShape    = cute::Shape<cute::_128, cute::_256, cute::_32>;
using ClusterShape = cute::Shape<cute::_1, cute::_2, cute::_1>;

using CollectiveEpilogue = typename cutlass::epilogue::collective::CollectiveBuilder<
    cutlass::arch::Sm100, cutlass::arch::OpClassTensorOp,
    TileShape, ClusterShape,
    cutlass::epilogue::collective::EpilogueTileAuto,
    Acc, Acc,
    ElemCD, cutlass::layout::RowMajor, 128 / cutlass::sizeof_bits<ElemCD>::value,
    ElemCD, cutlass::layout::RowMajor, 128 / cutlass::sizeof_bits<ElemCD>::value,
    cutlass::epilogue::collective::EpilogueScheduleAuto
  >::CollectiveOp;

using CollectiveMainloop = typename cutlass::gemm::collective::CollectiveBuilder<
    cutlass::arch::Sm100, cutlass::arch::OpClassTensorOp,
    ElemA, cutlass::layout::RowMajor, 128 / cutlass::sizeof_bits<ElemA>::value,
    ElemB, cutlass::layout::ColumnMajor, 128 / cutlass::sizeof_bits<ElemB>::value,
    Acc,
    TileShape, ClusterShape,
    cutlass::gemm::collective::StageCount<5>,
    cutlass::gemm::collective::KernelScheduleAuto
  >::CollectiveOp;

using GemmKernel = cutlass::gemm::kernel::GemmUniversal<
    cute::Shape<int,int,int,int>,
    CollectiveMainloop,
    CollectiveEpilogue
>;
using Gemm = cutlass::gemm::device::GemmUniversalAdapter<GemmKernel>;

// Force the device kernel symbol into the cubin without needing a host main.
auto* _anchor = &cutlass::device_kernel<GemmKernel>;


// ===== COMPILED SASS (sm_100a) =====

	.target	sm_100a

	.elftype	@"ET_EXEC"


//--------------------- .note.nv.tkinfo           --------------------------
	.section	.note.nv.tkinfo,"",@"SHT_NOTE"
	.sectionflags	@"SHF_NOTE_NV_TKINFO"
	.tkinfo
        /*0018*/ 	.word	0x00000002
        /*0030*/ 	.string	""
        /*0030*/ 	.string	"ptxas"
        /*0030*/ 	.string	"Cuda compilation tools, release 13.0, V13.0.88"
        /*0030*/ 	.string	"Build cuda_13.0.r13.0/compiler.36424714_0"
        /*0030*/ 	.string	"-arch sm_100a -m 64 "



//--------------------- .note.nv.cuinfo           --------------------------
	.section	.note.nv.cuinfo,"",@"SHT_NOTE"
	.sectionflags	@"SHF_NOTE_NV_CUINFO"
        /*0018*/ 	.short	0x0002
        /*001a*/ 	.short	0x0064
        /*001c*/ 	.short	0x0082
	.zero		2


//--------------------- .nv.info                  --------------------------
	.section	.nv.info,"",@"SHT_CUDA_INFO"
	.align	4


	//----- nvinfo : EIATTR_REGCOUNT
	.align		4
        /*0000*/ 	.byte	0x04, 0x2f
        /*0002*/ 	.short	(.L_20 - .L_19)
	.align		4
.L_19:
        /*0004*/ 	.word	index@(_ZN7cutlass13device_kernelINS_4gemm6kernel13GemmUniversalIN4cute5tupleIJiiiiEEENS1_10collective13CollectiveMmaINS1_35MainloopSm100TmaUmmaWarpSpecializedILi5ELi2ELi2ENS5_IJNS4_1CILi1EEENSA_ILi2EEESB_EEEEENS5_IJNSA_ILi128EEENSA_ILi256EEENSA_ILi32EEEEEENS_12float_e4m3_tENS5_IJlSB_lEEESJ_SK_NS4_8TiledMMAINS4_8MMA_AtomIJNS4_10MMA_TraitsINS4_19SM100_MMA_F8F6F4_SSEJSJ_SJ_fSF_SG_NS4_17integral_constantINS4_4UMMA5MajorELSR_0EEESS_NSP_INSQ_7ScaleInELST_0EEESU_EEEEEENS4_6LayoutINS5_IJSB_SB_SB_EEENS5_IJNSA_ILi0EEESZ_SZ_EEEEENS5_IJNS4_10UnderscoreES12_S12_EEEEENS4_23SM90_TMA_LOAD_MULTICASTENS4_14ComposedLayoutINS4_7SwizzleILi1ELi4ELi3EEENS4_18smem_ptr_flag_bitsILi8EEENSX_INS5_IJNSA_ILi8EEESH_EEENS5_IJSH_SB_EEEEEEEvNS4_8identityENS4_13SM90_TMA_LOADES1F_vS1G_EENS_8epilogue10collective18CollectiveEpilogueINS1J_23Sm100TmaWarpSpecializedILi4ELi2ELi64ELb0ELb0EEEJSI_NS5_IJNSX_ISF_SB_EENSX_INSA_ILi64EEESB_EEEEESJ_SK_SJ_SK_NS1J_6fusion15FusionCallbacksIS1N_NS1S_17LinearCombinationISJ_fSJ_fLNS_15FloatRoundStyleE2EEESI_S1R_JEEENS4_5SM1004TMEM4LOAD26SM100_TMEM_LOAD_32dp32b64xES1H_NS16_INS17_ILi2ELi4ELi3EEES1A_NSX_INS5_IJS1B_S1P_EEENS5_IJS1P_SB_EEEEEEENS4_39AutoVectorizingCopyWithAssumedAlignmentILi128EEENS4_14SM90_TMA_STOREES26_S28_S28_EEEvvEEEEvNT_6ParamsE)
        /*0008*/ 	.word	0x000000ce


	//----- nvinfo : EIATTR_FRAME_SIZE
	.align		4
.L_20:
        /*000c*/ 	.byte	0x04, 0x11
        /*000e*/ 	.short	(.L_22 - .L_21)
	.align		4
.L_21:
        /*0010*/ 	.word	index@($__internal_2_$__cuda_sm10x_tcgen05_guardrail_trap_unallocated_columns_being_dealloced)
        /*0014*/ 	.word	0x00000000


	//----- nvinfo : EIATTR_FRAME_SIZE
	.align		4
.L_22:
        /*0018*/ 	.byte	0x04, 0x11
        /*001a*/ 	.short	(.L_24 - .L_23)
	.align		4
.L_23:
        /*001c*/ 	.word	index@($__internal_1_$__cuda_sm10x_tcgen05_guardrail_trap_phase_invalid_during_alloc)
        /*0020*/ 	.word	0x00000000


	//----- nvinfo : EIATTR_FRAME_SIZE
	.align		4
.L_24:
        /*0024*/ 	.byte	0x04, 0x11
        /*0026*/ 	.short	(.L_26 - .L_25)
	.align		4
.L_25:
        /*0028*/ 	.word	index@($__internal_0_$__cuda_sm10x_tcgen05_guardrail_trap_col_being_dealloced_not_returned_by_alloc)
        /*002c*/ 	.word	0x00000000


	//----- nvinfo : EIATTR_FRAME_SIZE
	.align		4
.L_26:
        /*0030*/ 	.byte	0x04, 0x11
        /*0032*/ 	.short	(.L_28 - .L_27)
	.align		4
.L_27:
        /*0034*/ 	.word	index@(_ZN7cutlass13device_kernelINS_4gemm6kernel13GemmUniversalIN4cute5tupleIJiiiiEEENS1_10collective13CollectiveMmaINS1_35MainloopSm100TmaUmmaWarpSpecializedILi5ELi2ELi2ENS5_IJNS4_1CILi1EEENSA_ILi2EEESB_EEEEENS5_IJNSA_ILi128EEENSA_ILi256EEENSA_ILi32EEEEEENS_12float_e4m3_tENS5_IJlSB_lEEESJ_SK_NS4_8TiledMMAINS4_8MMA_AtomIJNS4_10MMA_TraitsINS4_19SM100_MMA_F8F6F4_SSEJSJ_SJ_fSF_SG_NS4_17integral_constantINS4_4UMMA5MajorELSR_0EEESS_NSP_INSQ_7ScaleInELST_0EEESU_EEEEEENS4_6LayoutINS5_IJSB_SB_SB_EEENS5_IJNSA_ILi0EEESZ_SZ_EEEEENS5_IJNS4_10UnderscoreES12_S12_EEEEENS4_23SM90_TMA_LOAD_MULTICASTENS4_14ComposedLayoutINS4_7SwizzleILi1ELi4ELi3EEENS4_18smem_ptr_flag_bitsILi8EEENSX_INS5_IJNSA_ILi8EEESH_EEENS5_IJSH_SB_EEEEEEEvNS4_8identityENS4_13SM90_TMA_LOADES1F_vS1G_EENS_8epilogue10collective18CollectiveEpilogueINS1J_23Sm100TmaWarpSpecializedILi4ELi2ELi64ELb0ELb0EEEJSI_NS5_IJNSX_ISF_SB_EENSX_INSA_ILi64EEESB_EEEEESJ_SK_SJ_SK_NS1J_6fusion15FusionCallbacksIS1N_NS1S_17LinearCombinationISJ_fSJ_fLNS_15FloatRoundStyleE2EEESI_S1R_JEEENS4_5SM1004TMEM4LOAD26SM100_TMEM_LOAD_32dp32b64xES1H_NS16_INS17_ILi2ELi4ELi3EEES1A_NSX_INS5_IJS1B_S1P_EEENS5_IJS1P_SB_EEEEEEENS4_39AutoVectorizingCopyWithAssumedAlignmentILi128EEENS4_14SM90_TMA_STOREES26_S28_S28_EEEvvEEEEvNT_6ParamsE)
        /*0038*/ 	.word	0x00000000


	//----- nvinfo : EIATTR_MIN_STACK_SIZE
	.align		4
.L_28:
        /*003c*/ 	.byte	0x04, 0x12
        /*003e*/ 	.short	(.L_30 - .L_29)
	.align		4
.L_29:
        /*0040*/ 	.word	index@(_ZN7cutlass13device_kernelINS_4gemm6kernel13GemmUniversalIN4cute5tupleIJiiiiEEENS1_10collective13CollectiveMmaINS1_35MainloopSm100TmaUmmaWarpSpecializedILi5ELi2ELi2ENS5_IJNS4_1CILi1EEENSA_ILi2EEESB_EEEEENS5_IJNSA_ILi128EEENSA_ILi256EEENSA_ILi32EEEEEENS_12float_e4m3_tENS5_IJlSB_lEEESJ_SK_NS4_8TiledMMAINS4_8MMA_AtomIJNS4_10MMA_TraitsINS4_19SM100_MMA_F8F6F4_SSEJSJ_SJ_fSF_SG_NS4_17integral_constantINS4_4UMMA5MajorELSR_0EEESS_NSP_INSQ_7ScaleInELST_0EEESU_EEEEEENS4_6LayoutINS5_IJSB_SB_SB_EEENS5_IJNSA_ILi0EEESZ_SZ_EEEEENS5_IJNS4_10UnderscoreES12_S12_EEEEENS4_23SM90_TMA_LOAD_MULTICASTENS4_14ComposedLayoutINS4_7SwizzleILi1ELi4ELi3EEENS4_18smem_ptr_flag_bitsILi8EEENSX_INS5_IJNSA_ILi8EEESH_EEENS5_IJSH_SB_EEEEEEEvNS4_8identityENS4_13SM90_TMA_LOADES1F_vS1G_EENS_8epilogue10collective18CollectiveEpilogueINS1J_23Sm100TmaWarpSpecializedILi4ELi2ELi64ELb0ELb0EEEJSI_NS5_IJNSX_ISF_SB_EENSX_INSA_ILi64EEESB_EEEEESJ_SK_SJ_SK_NS1J_6fusion15FusionCallbacksIS1N_NS1S_17LinearCombinationISJ_fSJ_fLNS_15FloatRoundStyleE2EEESI_S1R_JEEENS4_5SM1004TMEM4LOAD26SM100_TMEM_LOAD_32dp32b64xES1H_NS16_INS17_ILi2ELi4ELi3EEES1A_NSX_INS5_IJS1B_S1P_EEENS5_IJS1P_SB_EEEEEEENS4_39AutoVectorizingCopyWithAssumedAlignmentILi128EEENS4_14SM90_TMA_STOREES26_S28_S28_EEEvvEEEEvNT_6ParamsE)
        /*0044*/ 	.word	0x00000000
.L_30:


//--------------------- .nv.compat                --------------------------
	.section	.nv.compat,"",@"SHT_CUDA_COMPAT_INFO"
	.align	4
        /*0000*/ 	.byte	0x02, 0x09, 0x01, 0x00, 0x02, 0x02, 0x02, 0x00, 0x02, 0x05, 0x05, 0x00, 0x03, 0x07, 0x01, 0x01
        /*0010*/ 	.byte	0x02, 0x03, 0x01, 0x00, 0x02, 0x06, 0x01, 0x00, 0x04, 0x0b, 0x08, 0x00, 0x09, 0x00, 0x00, 0x00
        /*0020*/ 	.byte	0x00, 0x00, 0x00, 0x00


//--------------------- .nv.info._ZN7cutlass13device_kernelINS_4gemm6kernel13GemmUniversalIN4cute5tupleIJiiiiEEENS1_10collective13CollectiveMmaINS1_35MainloopSm100TmaUmmaWarpSpecializedILi5ELi2ELi2ENS5_IJNS4_1CILi1EEENSA_ILi2EEESB_EEEEENS5_IJNSA_ILi128EEENSA_ILi256EEENSA_ILi32EEEEEENS_12float_e4m3_tENS5_IJlSB_lEEESJ_SK_NS4_8TiledMMAINS4_8MMA_AtomIJNS4_10MMA_TraitsINS4_19SM100_MMA_F8F6F4_SSEJSJ_SJ_fSF_SG_NS4_17integral_constantINS4_4UMMA5MajorELSR_0EEESS_NSP_INSQ_7ScaleInELST_0EEESU_EEEEEENS4_6LayoutINS5_IJSB_SB_SB_EEENS5_IJNSA_ILi0EEESZ_SZ_EEEEENS5_IJNS4_10UnderscoreES12_S12_EEEEENS4_23SM90_TMA_LOAD_MULTICASTENS4_14ComposedLayoutINS4_7SwizzleILi1ELi4ELi3EEENS4_18smem_ptr_flag_bitsILi8EEENSX_INS5_IJNSA_ILi8EEESH_EEENS5_IJSH_SB_EEEEEEEvNS4_8identityENS4_13SM90_TMA_LOADES1F_vS1G_EENS_8epilogue10collective18CollectiveEpilogueINS1J_23Sm100TmaWarpSpecializedILi4ELi2ELi64ELb0ELb0EEEJSI_NS5_IJNSX_ISF_SB_EENSX_INSA_ILi64EEESB_EEEEESJ_SK_SJ_SK_NS1J_6fusion15FusionCallbacksIS1N_NS1S_17LinearCombinationISJ_fSJ_fLNS_15FloatRoundStyleE2EEESI_S1R_JEEENS4_5SM1004TMEM4LOAD26SM100_TMEM_LOAD_32dp32b64xES1H_NS16_INS17_ILi2ELi4ELi3EEES1A_NSX_INS5_IJS1B_S1P_EEENS5_IJS1P_SB_EEEEEEENS4_39AutoVectorizingCopyWithAssumedAlignmentILi128EEENS4_14SM90_TMA_STOREES26_S28_S28_EEEvvEEEEvNT_6ParamsE --------------------------
	.section	.nv.info._ZN7cutlass13device_kernelINS_4gemm6kernel13GemmUniversalIN4cute5tupleIJiiiiEEENS1_10collective13CollectiveMmaINS1_35MainloopSm100TmaUmmaWarpSpecializedILi5ELi2ELi2ENS5_IJNS4_1CILi1EEENSA_ILi2EEESB_EEEEENS5_IJNSA_ILi128EEENSA_ILi256EEENSA_ILi32EEEEEENS_12float_e4m3_tENS5_IJlSB_lEEESJ_SK_NS4_8TiledMMAINS4_8MMA_AtomIJNS4_10MMA_TraitsINS4_19SM100_MMA_F8F6F4_SSEJSJ_SJ_fSF_SG_NS4_17integral_constantINS4_4UMMA5MajorELSR_0EEESS_NSP_INSQ_7ScaleInELST_0EEESU_EEEEEENS4_6LayoutINS5_IJSB_SB_SB_EEENS5_IJNSA_ILi0EEESZ_SZ_EEEEENS5_IJNS4_10UnderscoreES12_S12_EEEEENS4_23SM90_TMA_LOAD_MULTICASTENS4_14ComposedLayoutINS4_7SwizzleILi1ELi4ELi3EEENS4_18smem_ptr_flag_bitsILi8EEENSX_INS5_IJNSA_ILi8EEESH_EEENS5_IJSH_SB_EEEEEEEvNS4_8identityENS4_13SM90_TMA_LOADES1F_vS1G_EENS_8epilogue10collective18CollectiveEpilogueINS1J_23Sm100TmaWarpSpecializedILi4ELi2ELi64ELb0ELb0EEEJSI_NS5_IJNSX_ISF_SB_EENSX_INSA_ILi64EEESB_EEEEESJ_SK_SJ_SK_NS1J_6fusion15FusionCallbacksIS1N_NS1S_17LinearCombinationISJ_fSJ_fLNS_15FloatRoundStyleE2EEESI_S1R_JEEENS4_5SM1004TMEM4LOAD26SM100_TMEM_LOAD_32dp32b64xES1H_NS16_INS17_ILi2ELi4ELi3EEES1A_NSX_INS5_IJS1B_S1P_EEENS5_IJS1P_SB_EEEEEEENS4_39AutoVectorizingCopyWithAssumedAlignmentILi128EEENS4_14SM90_TMA_STOREES26_S28_S28_EEEvvEEEEvNT_6ParamsE,"",@"SHT_CUDA_INFO"
	.sectionflags	@""
	.align	4


	//----- nvinfo : EIATTR_CUDA_API_VERSION
	.align		4
        /*0000*/ 	.byte	0x04, 0x37
        /*0002*/ 	.short	(.L_32 - .L_31)
.L_31:
        /*0004*/ 	.word	0x00000082


	//----- nvinfo : EIATTR_KPARAM_INFO
	.align		4
.L_32:
        /*0008*/ 	.byte	0x04, 0x17
        /*000a*/ 	.short	(.L_34 - .L_33)
.L_33:
        /*000c*/ 	.word	0x00000000
        /*0010*/ 	.short	0x0000
        /*0012*/ 	.short	0x0000
        /*0014*/ 	.byte	0x00, 0xf0, 0x01, 0x20


	//----- nvinfo : EIATTR_AT_ENTRY_FRAGMENTS
	.align		4
.L_34:
        /*0018*/ 	.byte	0x04, 0x4f
        /*001a*/ 	.short	(.L_36 - .L_35)


	//   ....[0]....
.L_35:
        /*001c*/ 	.word	0x00000006


	//----- nvinfo : EIATTR_RESERVED_SMEM_USED
	.align		4
.L_36:
        /*0020*/ 	.byte	0x01, 0x41
	.zero		2


	//----- nvinfo : EIATTR_SPARSE_MMA_MASK
	.align		4
        /*0024*/ 	.byte	0x03, 0x50
        /*0026*/ 	.short	0x0000


	//----- nvinfo : EIATTR_TCGEN05_1CTA_USED
	.align		4
        /*0028*/ 	.byte	0x01, 0x51
	.zero		2


	//----- nvinfo : EIATTR_MAXREG_COUNT
	.align		4
        /*002c*/ 	.byte	0x03, 0x1b
        /*002e*/ 	.short	0x00ff


	//----- nvinfo : EIATTR_NUM_BARRIERS
	.align		4
        /*0030*/ 	.byte	0x02, 0x4c
        /*0032*/ 	.byte	0x07
	.zero		1


	//----- nvinfo : EIATTR_EXTERNS
	.align		4
        /*0034*/ 	.byte	0x04, 0x0f
        /*0036*/ 	.short	(.L_38 - .L_37)


	//   ....[0]....
	.align		4
.L_37:
        /*0038*/ 	.word	index@(__assertfail)


	//----- nvinfo : EIATTR_MERCURY_ISA_VERSION
	.align		4
.L_38:
        /*003c*/ 	.byte	0x03, 0x5f
        /*003e*/ 	.short	0x0101


	//----- nvinfo : EIATTR_INT_WARP_WIDE_INSTR_OFFSETS
	.align		4
        /*0040*/ 	.byte	0x04, 0x31
        /*0042*/ 	.short	(.L_40 - .L_39)


	//   ....[0]....
.L_39:
        /*0044*/ 	.word	0x00003a90


	//   ....[1]....
        /*0048*/ 	.word	0x00003ab0


	//   ....[2]....
        /*004c*/ 	.word	0x00003ae0


	//   ....[3]....
        /*0050*/ 	.word	0x00004660


	//   ....[4]....
        /*0054*/ 	.word	0x000046d0


	//   ....[5]....
        /*0058*/ 	.word	0x000047a0


	//   ....[6]....
        /*005c*/ 	.word	0x00004820


	//   ....[7]....
        /*0060*/ 	.word	0x00004910


	//   ....[8]....
        /*0064*/ 	.word	0x00004990


	//   ....[9]....
        /*0068*/ 	.word	0x00004a70


	//   ....[10]....
        /*006c*/ 	.word	0x00004b20


	//----- nvinfo : EIATTR_COOP_GROUP_MASK_REGIDS
	.align		4
.L_40:
        /*0070*/ 	.byte	0x04, 0x29
        /*0072*/ 	.short	(.L_42 - .L_41)


	//   ....[0]....
.L_41:
        /*0074*/ 	.word	0xffffffff


	//   ....[1]....
        /*0078*/ 	.word	0xffffffff


	//   ....[2]....
        /*007c*/ 	.word	0xffffffff


	//   ....[3]....
        /*0080*/ 	.word	0xffffffff


	//   ....[4]....
        /*0084*/ 	.word	0xffffffff


	//   ....[5]....
        /*0088*/ 	.word	0xffffffff


	//   ....[6]....
        /*008c*/ 	.word	0xffffffff


	//   ....[7]....
        /*0090*/ 	.word	0xffffffff


	//   ....[8]....
        /*0094*/ 	.word	0xffffffff


	//   ....[9]....
        /*0098*/ 	.word	0xffffffff


	//   ....[10]....
        /*009c*/ 	.word	0xffffffff


	//   ....[11]....
        /*00a0*/ 	.word	0xffffffff


	//   ....[12]....
        /*00a4*/ 	.word	0xffffffff


	//   ....[13]....
        /*00a8*/ 	.word	0xffffffff


	//----- nvinfo : EIATTR_COOP_GROUP_INSTR_OFFSETS
	.align		4
.L_42:
        /*00ac*/ 	.byte	0x04, 0x28
        /*00ae*/ 	.short	(.L_44 - .L_43)


	//   ....[0]....
.L_43:
        /*00b0*/ 	.word	0x00000080


	//   ....[1]....
        /*00b4*/ 	.word	0x000004f0


	//   ....[2]....
        /*00b8*/ 	.word	0x000006c0


	//   ....[3]....
        /*00bc*/ 	.word	0x00000860


	//   ....[4]....
        /*00c0*/ 	.word	0x00000960


	//   ....[5]....
        /*00c4*/ 	.word	0x00000ad0


	//   ....[6]....
        /*00c8*/ 	.word	0x00000c30


	//   ....[7]....
        /*00cc*/ 	.word	0x00000de0


	//   ....[8]....
        /*00d0*/ 	.word	0x00001fe0


	//   ....[9]....
        /*00d4*/ 	.word	0x00002f50


	//   ....[10]....
        /*00d8*/ 	.word	0x00003160


	//   ....[11]....
        /*00dc*/ 	.word	0x00003190


	//   ....[12]....
        /*00e0*/ 	.word	0x00003970


	//   ....[13]....
        /*00e4*/ 	.word	0x00003ba0


	//----- nvinfo : EIATTR_VRC_CTA_INIT_COUNT
	.align		4
.L_44:
        /*00e8*/ 	.byte	0x02, 0x4a
        /*00ea*/ 	.byte	0x80
	.zero		1


	//----- nvinfo : EIATTR_SYSCALL_OFFSETS
	.align		4
        /*00ec*/ 	.byte	0x04, 0x46
        /*00ee*/ 	.short	(.L_46 - .L_45)


	//   ....[0]....
.L_45:
        /*00f0*/ 	.word	0x000057a0


	//   ....[1]....
        /*00f4*/ 	.word	0x000058e0


	//   ....[2]....
        /*00f8*/ 	.word	0x00006170


	//   ....[3]....
        /*00fc*/ 	.word	0x00007790


	//   ....[4]....
        /*0100*/ 	.word	0x00008d40


	//   ....[5]....
        /*0104*/ 	.word	0x0000a310


	//----- nvinfo : EIATTR_MBARRIER_INSTR_OFFSETS
	.align		4
.L_46:
        /*0108*/ 	.byte	0x04, 0x39
        /*010a*/ 	.short	(.L_48 - .L_47)


	//   ....[0]....
.L_47:
        /*010c*/ 	.word	0x00000610
        /*0110*/ 	.word	0x000000ff
        /*0114*/ 	.word	0x00000000
        /*0118*/ 	.short	0x0100
        /*011a*/ 	.byte	0x04
	.zero		1


	//   ....[1]....
        /*011c*/ 	.word	0x00000620
        /*0120*/ 	.word	0x000000ff
        /*0124*/ 	.word	0x00000028
        /*0128*/ 	.short	0x0100
        /*012a*/ 	.byte	0x04
	.zero		1


	//   ....[2]....
        /*012c*/ 	.word	0x00000630
        /*0130*/ 	.word	0x000000ff
        /*0134*/ 	.word	0x00000008
        /*0138*/ 	.short	0x0100
        /*013a*/ 	.byte	0x04
	.zero		1


	//   ....[3]....
        /*013c*/ 	.word	0x00000640
        /*0140*/ 	.word	0x000000ff
        /*0144*/ 	.word	0x00000030
        /*0148*/ 	.short	0x0100
        /*014a*/ 	.byte	0x04
	.zero		1


	//   ....[4]....
        /*014c*/ 	.word	0x00000650
        /*0150*/ 	.word	0x000000ff
        /*0154*/ 	.word	0x00000010
        /*0158*/ 	.short	0x0100
        /*015a*/ 	.byte	0x04
	.zero		1


	//   ....[5]....
        /*015c*/ 	.word	0x00000660
        /*0160*/ 	.word	0x000000ff
        /*0164*/ 	.word	0x00000038
        /*0168*/ 	.short	0x0100
        /*016a*/ 	.byte	0x04
	.zero		1


	//   ....[6]....
        /*016c*/ 	.word	0x00000670
        /*0170*/ 	.word	0x000000ff
        /*0174*/ 	.word	0x00000018
        /*0178*/ 	.short	0x0100
        /*017a*/ 	.byte	0x04
	.zero		1


	//   ....[7]....
        /*017c*/ 	.word	0x00000680
        /*0180*/ 	.word	0x000000ff
        /*0184*/ 	.word	0x00000040
        /*0188*/ 	.short	0x0100
        /*018a*/ 	.byte	0x04
	.zero		1


	//   ....[8]....
        /*018c*/ 	.word	0x00000690
        /*0190*/ 	.word	0x000000ff
        /*0194*/ 	.word	0x00000020
        /*0198*/ 	.short	0x0100
        /*019a*/ 	.byte	0x04
	.zero		1


	//   ....[9]....
        /*019c*/ 	.word	0x000006a0
        /*01a0*/ 	.word	0x000000ff
        /*01a4*/ 	.word	0x00000048
        /*01a8*/ 	.short	0x0100
        /*01aa*/ 	.byte	0x04
	.zero		1


	//   ....[10]....
        /*01ac*/ 	.word	0x000007d0
        /*01b0*/ 	.word	0x000000ff
        /*01b4*/ 	.word	0x00000050
        /*01b8*/ 	.short	0x0100
        /*01ba*/ 	.byte	0x04
	.zero		1


	//   ....[11]....
        /*01bc*/ 	.word	0x000007e0
        /*01c0*/ 	.word	0x000000ff
        /*01c4*/ 	.word	0x00000070
        /*01c8*/ 	.short	0x0100
        /*01ca*/ 	.byte	0x04
	.zero		1


	//   ....[12]....
        /*01cc*/ 	.word	0x000007f0
        /*01d0*/ 	.word	0x000000ff
        /*01d4*/ 	.word	0x00000058
        /*01d8*/ 	.short	0x0100
        /*01da*/ 	.byte	0x04
	.zero		1


	//   ....[13]....
        /*01dc*/ 	.word	0x00000800
        /*01e0*/ 	.word	0x000000ff
        /*01e4*/ 	.word	0x00000078
        /*01e8*/ 	.short	0x0100
        /*01ea*/ 	.byte	0x04
	.zero		1


	//   ....[14]....
        /*01ec*/ 	.word	0x00000810
        /*01f0*/ 	.word	0x000000ff
        /*01f4*/ 	.word	0x00000060
        /*01f8*/ 	.short	0x0100
        /*01fa*/ 	.byte	0x04
	.zero		1


	//   ....[15]....
        /*01fc*/ 	.word	0x00000820
        /*0200*/ 	.word	0x000000ff
        /*0204*/ 	.word	0x00000080
        /*0208*/ 	.short	0x0100
        /*020a*/ 	.byte	0x04
	.zero		1


	//   ....[16]....
        /*020c*/ 	.word	0x00000830
        /*0210*/ 	.word	0x000000ff
        /*0214*/ 	.word	0x00000068
        /*0218*/ 	.short	0x0100
        /*021a*/ 	.byte	0x04
	.zero		1


	//   ....[17]....
        /*021c*/ 	.word	0x00000840
        /*0220*/ 	.word	0x000000ff
        /*0224*/ 	.word	0x00000088
        /*0228*/ 	.short	0x0100
        /*022a*/ 	.byte	0x04
	.zero		1


	//   ....[18]....
        /*022c*/ 	.word	0x00000930
        /*0230*/ 	.word	0x000000ff
        /*0234*/ 	.word	0x00000090
        /*0238*/ 	.short	0x0100
        /*023a*/ 	.byte	0x06
	.zero		1


	//   ....[19]....
        /*023c*/ 	.word	0x00000940
        /*0240*/ 	.word	0x000000ff
        /*0244*/ 	.word	0x00000098
        /*0248*/ 	.short	0x0100
        /*024a*/ 	.byte	0x06
	.zero		1


	//   ....[20]....
        /*024c*/ 	.word	0x00000a80
        /*0250*/ 	.word	0x000000ff
        /*0254*/ 	.word	0x000000a0
        /*0258*/ 	.short	0x0100
        /*025a*/ 	.byte	0x06
	.zero		1


	//   ....[21]....
        /*025c*/ 	.word	0x00000a90
        /*0260*/ 	.word	0x000000ff
        /*0264*/ 	.word	0x000000b0
        /*0268*/ 	.short	0x0100
        /*026a*/ 	.byte	0x06
	.zero		1


	//   ....[22]....
        /*026c*/ 	.word	0x00000aa0
        /*0270*/ 	.word	0x000000ff
        /*0274*/ 	.word	0x000000a8
        /*0278*/ 	.short	0x0100
        /*027a*/ 	.byte	0x06
	.zero		1


	//   ....[23]....
        /*027c*/ 	.word	0x00000ab0
        /*0280*/ 	.word	0x000000ff
        /*0284*/ 	.word	0x000000b8
        /*0288*/ 	.short	0x0100
        /*028a*/ 	.byte	0x06
	.zero		1


	//   ....[24]....
        /*028c*/ 	.word	0x00000be0
        /*0290*/ 	.word	0x000000ff
        /*0294*/ 	.word	0x000000c0
        /*0298*/ 	.short	0x0100
        /*029a*/ 	.byte	0x04
	.zero		1


	//   ....[25]....
        /*029c*/ 	.word	0x00000bf0
        /*02a0*/ 	.word	0x000000ff
        /*02a4*/ 	.word	0x000000d0
        /*02a8*/ 	.short	0x0100
        /*02aa*/ 	.byte	0x04
	.zero		1


	//   ....[26]....
        /*02ac*/ 	.word	0x00000c00
        /*02b0*/ 	.word	0x000000ff
        /*02b4*/ 	.word	0x000000c8
        /*02b8*/ 	.short	0x0100
        /*02ba*/ 	.byte	0x04
	.zero		1


	//   ....[27]....
        /*02bc*/ 	.word	0x00000c10
        /*02c0*/ 	.word	0x000000ff
        /*02c4*/ 	.word	0x000000d8
        /*02c8*/ 	.short	0x0100
        /*02ca*/ 	.byte	0x04
	.zero		1


	//   ....[28]....
        /*02cc*/ 	.word	0x00000d00
        /*02d0*/ 	.word	0x000000ff
        /*02d4*/ 	.word	0x000000e0
        /*02d8*/ 	.short	0x0100
        /*02da*/ 	.byte	0x04
	.zero		1


	//   ....[29]....
        /*02dc*/ 	.word	0x00000d10
        /*02e0*/ 	.word	0x000000ff
        /*02e4*/ 	.word	0x000000f0
        /*02e8*/ 	.short	0x0100
        /*02ea*/ 	.byte	0x04
	.zero		1


	//   ....[30]....
        /*02ec*/ 	.word	0x00000d20
        /*02f0*/ 	.word	0x000000ff
        /*02f4*/ 	.word	0x000000e8
        /*02f8*/ 	.short	0x0100
        /*02fa*/ 	.byte	0x04
	.zero		1


	//   ....[31]....
        /*02fc*/ 	.word	0x00000d30
        /*0300*/ 	.word	0x000000ff
        /*0304*/ 	.word	0x000000f8
        /*0308*/ 	.short	0x0100
        /*030a*/ 	.byte	0x04
	.zero		1


	//   ....[32]....
        /*030c*/ 	.word	0x00001890
        /*0310*/ 	.word	0x00000000
        /*0314*/ 	.word	0x000000f0
        /*0318*/ 	.short	0x010a
        /*031a*/ 	.byte	0xff
	.zero		1


	//   ....[33]....
        /*031c*/ 	.word	0x000018b0
        /*0320*/ 	.word	0x00000000
        /*0324*/ 	.word	0x000000e0
        /*0328*/ 	.short	0x0101
        /*032a*/ 	.byte	0xff
	.zero		1


	//   ....[34]....
        /*032c*/ 	.word	0x00001970
        /*0330*/ 	.word	0x000000ff
        /*0334*/ 	.word	0x00000028
        /*0338*/ 	.short	0x010a
        /*033a*/ 	.byte	0x04
	.zero		1


	//   ....[35]....
        /*033c*/ 	.word	0x000019f0
        /*0340*/ 	.word	0x000000ff
        /*0344*/ 	.word	0x00000028
        /*0348*/ 	.short	0x010a
        /*034a*/ 	.byte	0x21
	.zero		1


	//   ....[36]....
        /*034c*/ 	.word	0x00001b80
        /*0350*/ 	.word	0x000000ff
        /*0354*/ 	.word	0x00000028
        /*0358*/ 	.short	0x010a
        /*035a*/ 	.byte	0x08
	.zero		1


	//   ....[37]....
        /*035c*/ 	.word	0x00001ca0
        /*0360*/ 	.word	0x000000ff
        /*0364*/ 	.word	0x00000098
        /*0368*/ 	.short	0x0101
        /*036a*/ 	.byte	0x07
	.zero		1


	//   ....[38]....
        /*036c*/ 	.word	0x00001cc0
        /*0370*/ 	.word	0x000000ff
        /*0374*/ 	.word	0x00000028
        /*0378*/ 	.short	0x010a
        /*037a*/ 	.byte	0x04
	.zero		1


	//   ....[39]....
        /*037c*/ 	.word	0x00001d40
        /*0380*/ 	.word	0x000000ff
        /*0384*/ 	.word	0x00000028
        /*0388*/ 	.short	0x010a
        /*038a*/ 	.byte	0x11
	.zero		1


	//   ....[40]....
        /*038c*/ 	.word	0x00001ed0
        /*0390*/ 	.word	0x000000ff
        /*0394*/ 	.word	0x00000028
        /*0398*/ 	.short	0x010a
        /*039a*/ 	.byte	0x06
	.zero		1


	//   ....[41]....
        /*039c*/ 	.word	0x00002010
        /*03a0*/ 	.word	0x00000003
        /*03a4*/ 	.word	0x000000a0
        /*03a8*/ 	.short	0x010a
        /*03aa*/ 	.byte	0xff
	.zero		1


	//   ....[42]....
        /*03ac*/ 	.word	0x00002160
        /*03b0*/ 	.word	0x00000000
        /*03b4*/ 	.word	0x00000000
        /*03b8*/ 	.short	0x0101
        /*03ba*/ 	.byte	0xff
	.zero		1


	//   ....[43]....
        /*03bc*/ 	.word	0x00002710
        /*03c0*/ 	.word	0x000000ff
        /*03c4*/ 	.word	0x00000000
        /*03c8*/ 	.short	0x010a
        /*03ca*/ 	.byte	0x04
	.zero		1


	//   ....[44]....
        /*03cc*/ 	.word	0x000027a0
        /*03d0*/ 	.word	0x000000ff
        /*03d4*/ 	.word	0x00000000
        /*03d8*/ 	.short	0x010a
        /*03da*/ 	.byte	0x05
	.zero		1


	//   ....[45]....
        /*03dc*/ 	.word	0x00002830
        /*03e0*/ 	.word	0x000000ff
        /*03e4*/ 	.word	0x00000000
        /*03e8*/ 	.short	0x010a
        /*03ea*/ 	.byte	0x05
	.zero		1


	//   ....[46]....
        /*03ec*/ 	.word	0x000028c0
        /*03f0*/ 	.word	0x000000ff
        /*03f4*/ 	.word	0x00000000
        /*03f8*/ 	.short	0x010a
        /*03fa*/ 	.byte	0x05
	.zero		1


	//   ....[47]....
        /*03fc*/ 	.word	0x00002960
        /*0400*/ 	.word	0x00000000
        /*0404*/ 	.word	0x00000000
        /*0408*/ 	.short	0x010a
        /*040a*/ 	.byte	0xff
	.zero		1


	//   ....[48]....
        /*040c*/ 	.word	0x00002aa0
        /*0410*/ 	.word	0x00000002
        /*0414*/ 	.word	0x000000e0
        /*0418*/ 	.short	0x010a
        /*041a*/ 	.byte	0xff
	.zero		1


	//   ....[49]....
        /*041c*/ 	.word	0x00002b00
        /*0420*/ 	.word	0x00000004
        /*0424*/ 	.word	0x00000000
        /*0428*/ 	.short	0x0101
        /*042a*/ 	.byte	0xff
	.zero		1


	//   ....[50]....
        /*042c*/ 	.word	0x00002b20
        /*0430*/ 	.word	0x000000ff
        /*0434*/ 	.word	0x000000b0
        /*0438*/ 	.short	0x010a
        /*043a*/ 	.byte	0x04
	.zero		1


	//   ....[51]....
        /*043c*/ 	.word	0x00002c40
        /*0440*/ 	.word	0x00000002
        /*0444*/ 	.word	0x000000a0
        /*0448*/ 	.short	0x010a
        /*044a*/ 	.byte	0xff
	.zero		1


	//   ....[52]....
        /*044c*/ 	.word	0x00002d50
        /*0450*/ 	.word	0x00000002
        /*0454*/ 	.word	0x00000000
        /*0458*/ 	.short	0x0101
        /*045a*/ 	.byte	0xff
	.zero		1


	//   ....[53]....
        /*045c*/ 	.word	0x00002de0
        /*0460*/ 	.word	0x000000ff
        /*0464*/ 	.word	0x000000b0
        /*0468*/ 	.short	0x0106
        /*046a*/ 	.byte	0x04
	.zero		1


	//   ....[54]....
        /*046c*/ 	.word	0x00002e00
        /*0470*/ 	.word	0x000000ff
        /*0474*/ 	.word	0x000000b0
        /*0478*/ 	.short	0x010a
        /*047a*/ 	.byte	0x04
	.zero		1


	//   ....[55]....
        /*047c*/ 	.word	0x00002e90
        /*0480*/ 	.word	0x000000ff
        /*0484*/ 	.word	0x000000b0
        /*0488*/ 	.short	0x0106
        /*048a*/ 	.byte	0x07
	.zero		1


	//   ....[56]....
        /*048c*/ 	.word	0x00002ed0
        /*0490*/ 	.word	0x00000000
        /*0494*/ 	.word	0x000000b0
        /*0498*/ 	.short	0x010a
        /*049a*/ 	.byte	0xff
	.zero		1


	//   ....[57]....
        /*049c*/ 	.word	0x000033d0
        /*04a0*/ 	.word	0x00000000
        /*04a4*/ 	.word	0x000000a0
        /*04a8*/ 	.short	0x010a
        /*04aa*/ 	.byte	0xff
	.zero		1


	//   ....[58]....
        /*04ac*/ 	.word	0x000034d0
        /*04b0*/ 	.word	0x00000003
        /*04b4*/ 	.word	0x00000000
        /*04b8*/ 	.short	0x0101
        /*04ba*/ 	.byte	0xff
	.zero		1


	//   ....[59]....
        /*04bc*/ 	.word	0x000034e0
        /*04c0*/ 	.word	0x000000ff
        /*04c4*/ 	.word	0x00000000
        /*04c8*/ 	.short	0x010a
        /*04ca*/ 	.byte	0x04
	.zero		1


	//   ....[60]....
        /*04cc*/ 	.word	0x00003500
        /*04d0*/ 	.word	0x000000ff
        /*04d4*/ 	.word	0x000000d0
        /*04d8*/ 	.short	0x010a
        /*04da*/ 	.byte	0x12
	.zero		1


	//   ....[61]....
        /*04dc*/ 	.word	0x000035e0
        /*04e0*/ 	.word	0x000000ff
        /*04e4*/ 	.word	0x00000000
        /*04e8*/ 	.short	0x010a
        /*04ea*/ 	.byte	0x06
	.zero		1


	//   ....[62]....
        /*04ec*/ 	.word	0x000036e0
        /*04f0*/ 	.word	0x000000ff
        /*04f4*/ 	.word	0x00000000
        /*04f8*/ 	.short	0x010a
        /*04fa*/ 	.byte	0x04
	.zero		1


	//   ....[63]....
        /*04fc*/ 	.word	0x000038c0
        /*0500*/ 	.word	0x000000ff
        /*0504*/ 	.word	0x00000000
        /*0508*/ 	.short	0x010a
        /*050a*/ 	.byte	0x04
	.zero		1


	//   ....[64]....
        /*050c*/ 	.word	0x00003950
        /*0510*/ 	.word	0x000000ff
        /*0514*/ 	.word	0x00000000
        /*0518*/ 	.short	0x010a
        /*051a*/ 	.byte	0x04
	.zero		1


	//   ....[65]....
        /*051c*/ 	.word	0x00003e60
        /*0520*/ 	.word	0x0000000c
        /*0524*/ 	.word	0x000000a0
        /*0528*/ 	.short	0x010a
        /*052a*/ 	.byte	0xff
	.zero		1


	//   ....[66]....
        /*052c*/ 	.word	0x00003fd0
        /*0530*/ 	.word	0x00000000
        /*0534*/ 	.word	0x00000000
        /*0538*/ 	.short	0x0101
        /*053a*/ 	.byte	0xff
	.zero		1


	//   ....[67]....
        /*053c*/ 	.word	0x00004460
        /*0540*/ 	.word	0x000000ff
        /*0544*/ 	.word	0x00000098
        /*0548*/ 	.short	0x010a
        /*054a*/ 	.byte	0x15
	.zero		1


	//   ....[68]....
        /*054c*/ 	.word	0x000045e0
        /*0550*/ 	.word	0x000000ff
        /*0554*/ 	.word	0x00000070
        /*0558*/ 	.short	0x010a
        /*055a*/ 	.byte	0x15
	.zero		1


	//   ....[69]....
        /*055c*/ 	.word	0x00004750
        /*0560*/ 	.word	0x000000ff
        /*0564*/ 	.word	0x00000050
        /*0568*/ 	.short	0x010b
        /*056a*/ 	.byte	0x15
	.zero		1


	//   ....[70]....
        /*056c*/ 	.word	0x00004760
        /*0570*/ 	.word	0x000000ff
        /*0574*/ 	.word	0x00000000
        /*0578*/ 	.short	0x0101
        /*057a*/ 	.byte	0x28
	.zero		1


	//   ....[71]....
        /*057c*/ 	.word	0x00004770
        /*0580*/ 	.word	0x000000ff
        /*0584*/ 	.word	0x00000078
        /*0588*/ 	.short	0x010a
        /*058a*/ 	.byte	0x15
	.zero		1


	//   ....[72]....
        /*058c*/ 	.word	0x000048c0
        /*0590*/ 	.word	0x000000ff
        /*0594*/ 	.word	0x00000058
        /*0598*/ 	.short	0x010b
        /*059a*/ 	.byte	0x15
	.zero		1


	//   ....[73]....
        /*059c*/ 	.word	0x000048d0
        /*05a0*/ 	.word	0x000000ff
        /*05a4*/ 	.word	0x00000000
        /*05a8*/ 	.short	0x0101
        /*05aa*/ 	.byte	0x27
	.zero		1


	//   ....[74]....
        /*05ac*/ 	.word	0x000048e0
        /*05b0*/ 	.word	0x000000ff
        /*05b4*/ 	.word	0x00000080
        /*05b8*/ 	.short	0x010a
        /*05ba*/ 	.byte	0x15
	.zero		1


	//   ....[75]....
        /*05bc*/ 	.word	0x00004a20
        /*05c0*/ 	.word	0x000000ff
        /*05c4*/ 	.word	0x00000060
        /*05c8*/ 	.short	0x010b
        /*05ca*/ 	.byte	0x15
	.zero		1


	//   ....[76]....
        /*05cc*/ 	.word	0x00004a30
        /*05d0*/ 	.word	0x000000ff
        /*05d4*/ 	.word	0x00000000
        /*05d8*/ 	.short	0x0101
        /*05da*/ 	.byte	0x26
	.zero		1


	//   ....[77]....
        /*05dc*/ 	.word	0x00004a40
        /*05e0*/ 	.word	0x000000ff
        /*05e4*/ 	.word	0x00000088
        /*05e8*/ 	.short	0x010a
        /*05ea*/ 	.byte	0x15
	.zero		1


	//   ....[78]....
        /*05ec*/ 	.word	0x00004c30
        /*05f0*/ 	.word	0x000000ff
        /*05f4*/ 	.word	0x00000068
        /*05f8*/ 	.short	0x010b
        /*05fa*/ 	.byte	0x15
	.zero		1


	//   ....[79]....
        /*05fc*/ 	.word	0x00004c40
        /*0600*/ 	.word	0x000000ff
        /*0604*/ 	.word	0x00000000
        /*0608*/ 	.short	0x0101
        /*060a*/ 	.byte	0x25
	.zero		1


	//   ....[80]....
        /*060c*/ 	.word	0x00004c70
        /*0610*/ 	.word	0x000000ff
        /*0614*/ 	.word	0x00000070
        /*0618*/ 	.short	0x010a
        /*061a*/ 	.byte	0x15
	.zero		1


	//   ....[81]....
        /*061c*/ 	.word	0x00004c90
        /*0620*/ 	.word	0x000000ff
        /*0624*/ 	.word	0x00000078
        /*0628*/ 	.short	0x010a
        /*062a*/ 	.byte	0x15
	.zero		1


	//   ....[82]....
        /*062c*/ 	.word	0x00004cb0
        /*0630*/ 	.word	0x000000ff
        /*0634*/ 	.word	0x00000080
        /*0638*/ 	.short	0x010a
        /*063a*/ 	.byte	0x15
	.zero		1


	//   ....[83]....
        /*063c*/ 	.word	0x00004cf0
        /*0640*/ 	.word	0x00000000
        /*0644*/ 	.word	0x00000088
        /*0648*/ 	.short	0x010a
        /*064a*/ 	.byte	0xff
	.zero		1


	//   ....[84]....
        /*064c*/ 	.word	0x00005030
        /*0650*/ 	.word	0x00000003
        /*0654*/ 	.word	0x000000a0
        /*0658*/ 	.short	0x010a
        /*065a*/ 	.byte	0xff
	.zero		1


	//   ....[85]....
        /*065c*/ 	.word	0x000051b0
        /*0660*/ 	.word	0x00000000
        /*0664*/ 	.word	0x00000000
        /*0668*/ 	.short	0x0101
        /*066a*/ 	.byte	0xff
	.zero		1


	//   ....[86]....
        /*066c*/ 	.word	0x00005d10
        /*0670*/ 	.word	0x00000003
        /*0674*/ 	.word	0x00000050
        /*0678*/ 	.short	0x010a
        /*067a*/ 	.byte	0xff
	.zero		1


	//   ....[87]....
        /*067c*/ 	.word	0x00005d50
        /*0680*/ 	.word	0x000000b1
        /*0684*/ 	.word	0x000000c0
        /*0688*/ 	.short	0x010a
        /*068a*/ 	.byte	0xff
	.zero		1


	//   ....[88]....
        /*068c*/ 	.word	0x00005e90
        /*0690*/ 	.word	0x00000003
        /*0694*/ 	.word	0x00000050
        /*0698*/ 	.short	0x010a
        /*069a*/ 	.byte	0xff
	.zero		1


	//   ....[89]....
        /*069c*/ 	.word	0x00005fc0
        /*06a0*/ 	.word	0x00000000
        /*06a4*/ 	.word	0x00000000
        /*06a8*/ 	.short	0x0101
        /*06aa*/ 	.byte	0xff
	.zero		1


	//   ....[90]....
        /*06ac*/ 	.word	0x00006040
        /*06b0*/ 	.word	0x000000b1
        /*06b4*/ 	.word	0x000000c0
        /*06b8*/ 	.short	0x010a
        /*06ba*/ 	.byte	0xff
	.zero		1


	//   ....[91]....
        /*06bc*/ 	.word	0x000073f0
        /*06c0*/ 	.word	0x000000be
        /*06c4*/ 	.word	0x00000050
        /*06c8*/ 	.short	0x010a
        /*06ca*/ 	.byte	0xff
	.zero		1


	//   ....[92]....
        /*06cc*/ 	.word	0x000074d0
        /*06d0*/ 	.word	0x000000be
        /*06d4*/ 	.word	0x00000050
        /*06d8*/ 	.short	0x010a
        /*06da*/ 	.byte	0xff
	.zero		1


	//   ....[93]....
        /*06dc*/ 	.word	0x00007600
        /*06e0*/ 	.word	0x00000000
        /*06e4*/ 	.word	0x00000000
        /*06e8*/ 	.short	0x0101
        /*06ea*/ 	.byte	0xff
	.zero		1


	//   ....[94]....
        /*06ec*/ 	.word	0x000089a0
        /*06f0*/ 	.word	0x00000000
        /*06f4*/ 	.word	0x00000050
        /*06f8*/ 	.short	0x010a
        /*06fa*/ 	.byte	0xff
	.zero		1


	//   ....[95]....
        /*06fc*/ 	.word	0x00008a80
        /*0700*/ 	.word	0x00000000
        /*0704*/ 	.word	0x00000050
        /*0708*/ 	.short	0x010a
        /*070a*/ 	.byte	0xff
	.zero		1


	//   ....[96]....
        /*070c*/ 	.word	0x00008bd0
        /*0710*/ 	.word	0x00000002
        /*0714*/ 	.word	0x00000000
        /*0718*/ 	.short	0x0101
        /*071a*/ 	.byte	0xff
	.zero		1


	//   ....[97]....
        /*071c*/ 	.word	0x00009f80
        /*0720*/ 	.word	0x00000000
        /*0724*/ 	.word	0x00000050
        /*0728*/ 	.short	0x010a
        /*072a*/ 	.byte	0xff
	.zero		1


	//   ....[98]....
        /*072c*/ 	.word	0x0000a060
        /*0730*/ 	.word	0x00000000
        /*0734*/ 	.word	0x00000050
        /*0738*/ 	.short	0x010a
        /*073a*/ 	.byte	0xff
	.zero		1


	//   ....[99]....
        /*073c*/ 	.word	0x0000a1b0
        /*0740*/ 	.word	0x00000002
        /*0744*/ 	.word	0x00000000
        /*0748*/ 	.short	0x0101
        /*074a*/ 	.byte	0xff
	.zero		1


	//   ....[100]....
        /*074c*/ 	.word	0x0000a7b0
        /*0750*/ 	.word	0x000000ff
        /*0754*/ 	.word	0x00000000
        /*0758*/ 	.short	0x0101
        /*075a*/ 	.byte	0x04
	.zero		1


	//   ....[101]....
        /*075c*/ 	.word	0x0000b640
        /*0760*/ 	.word	0x00000000
        /*0764*/ 	.word	0x000000f0
        /*0768*/ 	.short	0x010a
        /*076a*/ 	.byte	0xff
	.zero		1


	//   ....[102]....
        /*076c*/ 	.word	0x0000b6a0
        /*0770*/ 	.word	0x00000000
        /*0774*/ 	.word	0x00000028
        /*0778*/ 	.short	0x010a
        /*077a*/ 	.byte	0xff
	.zero		1


	//   ....[103]....
        /*077c*/ 	.word	0x0000b700
        /*0780*/ 	.word	0x00000000
        /*0784*/ 	.word	0x00000028
        /*0788*/ 	.short	0x010a
        /*078a*/ 	.byte	0xff
	.zero		1


	//   ....[104]....
        /*078c*/ 	.word	0x0000b750
        /*0790*/ 	.word	0x00000003
        /*0794*/ 	.word	0x000000a0
        /*0798*/ 	.short	0x010a
        /*079a*/ 	.byte	0xff
	.zero		1


	//   ....[105]....
        /*079c*/ 	.word	0x0000b7b0
        /*07a0*/ 	.word	0x00000000
        /*07a4*/ 	.word	0x00000000
        /*07a8*/ 	.short	0x010a
        /*07aa*/ 	.byte	0xff
	.zero		1


	//   ....[106]....
        /*07ac*/ 	.word	0x0000b810
        /*07b0*/ 	.word	0x00000000
        /*07b4*/ 	.word	0x00000000
        /*07b8*/ 	.short	0x010a
        /*07ba*/ 	.byte	0xff
	.zero		1


	//   ....[107]....
        /*07bc*/ 	.word	0x0000b870
        /*07c0*/ 	.word	0x00000000
        /*07c4*/ 	.word	0x00000000
        /*07c8*/ 	.short	0x010a
        /*07ca*/ 	.byte	0xff
	.zero		1


	//   ....[108]....
        /*07cc*/ 	.word	0x0000b8d0
        /*07d0*/ 	.word	0x00000000
        /*07d4*/ 	.word	0x00000000
        /*07d8*/ 	.short	0x010a
        /*07da*/ 	.byte	0xff
	.zero		1


	//   ....[109]....
        /*07dc*/ 	.word	0x0000b920
        /*07e0*/ 	.word	0x00000002
        /*07e4*/ 	.word	0x000000e0
        /*07e8*/ 	.short	0x010a
        /*07ea*/ 	.byte	0xff
	.zero		1


	//   ....[110]....
        /*07ec*/ 	.word	0x0000b980
        /*07f0*/ 	.word	0x00000002
        /*07f4*/ 	.word	0x000000b0
        /*07f8*/ 	.short	0x010a
        /*07fa*/ 	.byte	0xff
	.zero		1


	//   ....[111]....
        /*07fc*/ 	.word	0x0000b9d0
        /*0800*/ 	.word	0x00000002
        /*0804*/ 	.word	0x000000a0
        /*0808*/ 	.short	0x010a
        /*080a*/ 	.byte	0xff
	.zero		1


	//   ....[112]....
        /*080c*/ 	.word	0x0000ba30
        /*0810*/ 	.word	0x00000000
        /*0814*/ 	.word	0x000000b0
        /*0818*/ 	.short	0x010a
        /*081a*/ 	.byte	0xff
	.zero		1


	//   ....[113]....
        /*081c*/ 	.word	0x0000ba80
        /*0820*/ 	.word	0x00000000
        /*0824*/ 	.word	0x000000a0
        /*0828*/ 	.short	0x010a
        /*082a*/ 	.byte	0xff
	.zero		1


	//   ....[114]....
        /*082c*/ 	.word	0x0000bae0
        /*0830*/ 	.word	0x00000003
        /*0834*/ 	.word	0x000000d0
        /*0838*/ 	.short	0x010a
        /*083a*/ 	.byte	0xff
	.zero		1


	//   ....[115]....
        /*083c*/ 	.word	0x0000bb40
        /*0840*/ 	.word	0x00000000
        /*0844*/ 	.word	0x00000000
        /*0848*/ 	.short	0x010a
        /*084a*/ 	.byte	0xff
	.zero		1


	//   ....[116]....
        /*084c*/ 	.word	0x0000bba0
        /*0850*/ 	.word	0x00000000
        /*0854*/ 	.word	0x00000000
        /*0858*/ 	.short	0x010a
        /*085a*/ 	.byte	0xff
	.zero		1


	//   ....[117]....
        /*085c*/ 	.word	0x0000bc00
        /*0860*/ 	.word	0x00000000
        /*0864*/ 	.word	0x00000000
        /*0868*/ 	.short	0x010a
        /*086a*/ 	.byte	0xff
	.zero		1


	//   ....[118]....
        /*086c*/ 	.word	0x0000bc50
        /*0870*/ 	.word	0x0000000c
        /*0874*/ 	.word	0x000000a0
        /*0878*/ 	.short	0x010a
        /*087a*/ 	.byte	0xff
	.zero		1


	//   ....[119]....
        /*087c*/ 	.word	0x0000bcb0
        /*0880*/ 	.word	0x00000000
        /*0884*/ 	.word	0x00000098
        /*0888*/ 	.short	0x010a
        /*088a*/ 	.byte	0xff
	.zero		1


	//   ....[120]....
        /*088c*/ 	.word	0x0000bd10
        /*0890*/ 	.word	0x00000000
        /*0894*/ 	.word	0x00000070
        /*0898*/ 	.short	0x010a
        /*089a*/ 	.byte	0xff
	.zero		1


	//   ....[121]....
        /*089c*/ 	.word	0x0000bd70
        /*08a0*/ 	.word	0x00000000
        /*08a4*/ 	.word	0x00000078
        /*08a8*/ 	.short	0x010a
        /*08aa*/ 	.byte	0xff
	.zero		1


	//   ....[122]....
        /*08ac*/ 	.word	0x0000bdd0
        /*08b0*/ 	.word	0x00000000
        /*08b4*/ 	.word	0x00000080
        /*08b8*/ 	.short	0x010a
        /*08ba*/ 	.byte	0xff
	.zero		1


	//   ....[123]....
        /*08bc*/ 	.word	0x0000be30
        /*08c0*/ 	.word	0x00000000
        /*08c4*/ 	.word	0x00000088
        /*08c8*/ 	.short	0x010a
        /*08ca*/ 	.byte	0xff
	.zero		1


	//   ....[124]....
        /*08cc*/ 	.word	0x0000be90
        /*08d0*/ 	.word	0x00000000
        /*08d4*/ 	.word	0x00000070
        /*08d8*/ 	.short	0x010a
        /*08da*/ 	.byte	0xff
	.zero		1


	//   ....[125]....
        /*08dc*/ 	.word	0x0000bef0
        /*08e0*/ 	.word	0x00000000
        /*08e4*/ 	.word	0x00000078
        /*08e8*/ 	.short	0x010a
        /*08ea*/ 	.byte	0xff
	.zero		1


	//   ....[126]....
        /*08ec*/ 	.word	0x0000bf50
        /*08f0*/ 	.word	0x00000000
        /*08f4*/ 	.word	0x00000080
        /*08f8*/ 	.short	0x010a
        /*08fa*/ 	.byte	0xff
	.zero		1


	//   ....[127]....
        /*08fc*/ 	.word	0x0000bfa0
        /*0900*/ 	.word	0x00000003
        /*0904*/ 	.word	0x000000a0
        /*0908*/ 	.short	0x010a
        /*090a*/ 	.byte	0xff
	.zero		1


	//   ....[128]....
        /*090c*/ 	.word	0x0000bff0
        /*0910*/ 	.word	0x00000003
        /*0914*/ 	.word	0x00000050
        /*0918*/ 	.short	0x010a
        /*091a*/ 	.byte	0xff
	.zero		1


	//   ....[129]....
        /*091c*/ 	.word	0x0000c040
        /*0920*/ 	.word	0x000000b1
        /*0924*/ 	.word	0x000000c0
        /*0928*/ 	.short	0x010a
        /*092a*/ 	.byte	0xff
	.zero		1


	//   ....[130]....
        /*092c*/ 	.word	0x0000c090
        /*0930*/ 	.word	0x000000be
        /*0934*/ 	.word	0x00000050
        /*0938*/ 	.short	0x010a
        /*093a*/ 	.byte	0xff
	.zero		1


	//   ....[131]....
        /*093c*/ 	.word	0x0000c0e0
        /*0940*/ 	.word	0x00000000
        /*0944*/ 	.word	0x00000050
        /*0948*/ 	.short	0x010a
        /*094a*/ 	.byte	0xff
	.zero		1


	//   ....[132]....
        /*094c*/ 	.word	0x0000c130
        /*0950*/ 	.word	0x00000000
        /*0954*/ 	.word	0x00000050
        /*0958*/ 	.short	0x010a
        /*095a*/ 	.byte	0xff
	.zero		1


	//----- nvinfo : EIATTR_NUM_MBARRIERS
	.align		4
.L_48:
        /*095c*/ 	.byte	0x03, 0x38
        /*095e*/ 	.short	0x0020


	//----- nvinfo : EIATTR_EXIT_INSTR_OFFSETS
	.align		4
        /*0960*/ 	.byte	0x04, 0x1c
        /*0962*/ 	.short	(.L_50 - .L_49)


	//   ....[0]....
.L_49:
        /*0964*/ 	.word	0x00002990


	//   ....[1]....
        /*0968*/ 	.word	0x00002ea0


	//   ....[2]....
        /*096c*/ 	.word	0x00002f00


	//   ....[3]....
        /*0970*/ 	.word	0x00003bb0


	//   ....[4]....
        /*0974*/ 	.word	0x00004d20


	//   ....[5]....
        /*0978*/ 	.word	0x00004d60


	//   ....[6]....
        /*097c*/ 	.word	0x0000b630


	//----- nvinfo : EIATTR_MAX_THREADS
	.align		4
.L_50:
        /*0980*/ 	.byte	0x04, 0x05
        /*0982*/ 	.short	(.L_52 - .L_51)
.L_51:
        /*0984*/ 	.word	0x00000100
        /*0988*/ 	.word	0x00000001
        /*098c*/ 	.word	0x00000001


	//----- nvinfo : EIATTR_CRS_STACK_SIZE
	.align		4
.L_52:
        /*0990*/ 	.byte	0x04, 0x1e
        /*0992*/ 	.short	(.L_54 - .L_53)
.L_53:
        /*0994*/ 	.word	0x00000000


	//----- nvinfo : EIATTR_CBANK_PARAM_SIZE
	.align		4
.L_54:
        /*0998*/ 	.byte	0x03, 0x19
        /*099a*/ 	.short	0x0800


	//----- nvinfo : EIATTR_PARAM_CBANK
	.align		4
        /*099c*/ 	.byte	0x04, 0x0a
        /*099e*/ 	.short	(.L_56 - .L_55)
	.align		4
.L_55:
        /*09a0*/ 	.word	index@(.nv.constant0._ZN7cutlass13device_kernelINS_4gemm6kernel13GemmUniversalIN4cute5tupleIJiiiiEEENS1_10collective13CollectiveMmaINS1_35MainloopSm100TmaUmmaWarpSpecializedILi5ELi2ELi2ENS5_IJNS4_1CILi1EEENSA_ILi2EEESB_EEEEENS5_IJNSA_ILi128EEENSA_ILi256EEENSA_ILi32EEEEEENS_12float_e4m3_tENS5_IJlSB_lEEESJ_SK_NS4_8TiledMMAINS4_8MMA_AtomIJNS4_10MMA_TraitsINS4_19SM100_MMA_F8F6F4_SSEJSJ_SJ_fSF_SG_NS4_17integral_constantINS4_4UMMA5MajorELSR_0EEESS_NSP_INSQ_7ScaleInELST_0EEESU_EEEEEENS4_6LayoutINS5_IJSB_SB_SB_EEENS5_IJNSA_ILi0EEESZ_SZ_EEEEENS5_IJNS4_10UnderscoreES12_S12_EEEEENS4_23SM90_TMA_LOAD_MULTICASTENS4_14ComposedLayoutINS4_7SwizzleILi1ELi4ELi3EEENS4_18smem_ptr_flag_bitsILi8EEENSX_INS5_IJNSA_ILi8EEESH_EEENS5_IJSH_SB_EEEEEEEvNS4_8identityENS4_13SM90_TMA_LOADES1F_vS1G_EENS_8epilogue10collective18CollectiveEpilogueINS1J_23Sm100TmaWarpSpecializedILi4ELi2ELi64ELb0ELb0EEEJSI_NS5_IJNSX_ISF_SB_EENSX_INSA_ILi64EEESB_EEEEESJ_SK_SJ_SK_NS1J_6fusion15FusionCallbacksIS1N_NS1S_17LinearCombinationISJ_fSJ_fLNS_15FloatRoundStyleE2EEESI_S1R_JEEENS4_5SM1004TMEM4LOAD26SM100_TMEM_LOAD_32dp32b64xES1H_NS16_INS17_ILi2ELi4ELi3EEES1A_NSX_INS5_IJS1B_S1P_EEENS5_IJS1P_SB_EEEEEEENS4_39AutoVectorizingCopyWithAssumedAlignmentILi128EEENS4_14SM90_TMA_STOREES26_S28_S28_EEEvvEEEEvNT_6ParamsE)
        /*09a4*/ 	.short	0x0380
        /*09a6*/ 	.short	0x0800


	//----- nvinfo : EIATTR_SW_WAR
	.align		4
.L_56:
        /*09a8*/ 	.byte	0x04, 0x36
        /*09aa*/ 	.short	(.L_58 - .L_57)
.L_57:
        /*09ac*/ 	.word	0x00000008
.L_58:


//--------------------- .nv.callgraph             --------------------------
	.section	.nv.callgraph,"",@"SHT_CUDA_CALLGRAPH"
	.align	4
	.sectionentsize	8
	.align		4
        /*0000*/ 	.word	0x00000000
	.align		4
        /*0004*/ 	.word	0xffffffff
	.align		4
        /*0008*/ 	.word	index@(_ZN7cutlass13device_kernelINS_4gemm6kernel13GemmUniversalIN4cute5tupleIJiiiiEEENS1_10collective13CollectiveMmaINS1_35MainloopSm100TmaUmmaWarpSpecializedILi5ELi2ELi2ENS5_IJNS4_1CILi1EEENSA_ILi2EEESB_EEEEENS5_IJNSA_ILi128EEENSA_ILi256EEENSA_ILi32EEEEEENS_12float_e4m3_tENS5_IJlSB_lEEESJ_SK_NS4_8TiledMMAINS4_8MMA_AtomIJNS4_10MMA_TraitsINS4_19SM100_MMA_F8F6F4_SSEJSJ_SJ_fSF_SG_NS4_17integral_constantINS4_4UMMA5MajorELSR_0EEESS_NSP_INSQ_7ScaleInELST_0EEESU_EEEEEENS4_6LayoutINS5_IJSB_SB_SB_EEENS5_IJNSA_ILi0EEESZ_SZ_EEEEENS5_IJNS4_10UnderscoreES12_S12_EEEEENS4_23SM90_TMA_LOAD_MULTICASTENS4_14ComposedLayoutINS4_7SwizzleILi1ELi4ELi3EEENS4_18smem_ptr_flag_bitsILi8EEENSX_INS5_IJNSA_ILi8EEESH_EEENS5_IJSH_SB_EEEEEEEvNS4_8identityENS4_13SM90_TMA_LOADES1F_vS1G_EENS_8epilogue10collective18CollectiveEpilogueINS1J_23Sm100TmaWarpSpecializedILi4ELi2ELi64ELb0ELb0EEEJSI_NS5_IJNSX_ISF_SB_EENSX_INSA_ILi64EEESB_EEEEESJ_SK_SJ_SK_NS1J_6fusion15FusionCallbacksIS1N_NS1S_17LinearCombinationISJ_fSJ_fLNS_15FloatRoundStyleE2EEESI_S1R_JEEENS4_5SM1004TMEM4LOAD26SM100_TMEM_LOAD_32dp32b64xES1H_NS16_INS17_ILi2ELi4ELi3EEES1A_NSX_INS5_IJS1B_S1P_EEENS5_IJS1P_SB_EEEEEEENS4_39AutoVectorizingCopyWithAssumedAlignmentILi128EEENS4_14SM90_TMA_STOREES26_S28_S28_EEEvvEEEEvNT_6ParamsE)
	.align		4
        /*000c*/ 	.word	index@(__assertfail)
	.align		4
        /*0010*/ 	.word	0x00000000
	.align		4
        /*0014*/ 	.word	0xfffffffe
	.align		4
        /*0018*/ 	.word	0x00000000
	.align		4
        /*001c*/ 	.word	0xfffffffd
	.align		4
        /*0020*/ 	.word	0x00000000
	.align		4
        /*0024*/ 	.word	0xfffffffc


//--------------------- .nv.constant4             --------------------------
	.section	.nv.constant4,"a",@progbits
	.align	8
	.align		8
.nv.constant4:
        /*0000*/ 	.dword	__assertfail
	.align		8
        /*0008*/ 	.dword	__unnamed_1
	.align		8
        /*0010*/ 	.dword	__unnamed_2
	.align		8
        /*0018*/ 	.dword	__unnamed_3
	.align		8
        /*0020*/ 	.dword	_ZN39_INTERNAL_d3baaaaf_4_k_cu_7013b2e7_80814cuda3std3__45__cpo5beginE
	.align		8
        /*0028*/ 	.dword	_ZN39_INTERNAL_d3baaaaf_4_k_cu_7013b2e7_80814cuda3std3__45__cpo3endE
	.align		8
        /*0030*/ 	.dword	_ZN39_INTERNAL_d3baaaaf_4_k_cu_7013b2e7_80814cuda3std3__45__cpo6cbeginE
	.align		8
        /*0038*/ 	.dword	_ZN39_INTERNAL_d3baaaaf_4_k_cu_7013b2e7_80814cuda3std3__45__cpo4cendE
	.align		8
        /*0040*/ 	.dword	_ZN39_INTERNAL_d3baaaaf_4_k_cu_7013b2e7_80814cuda3std3__441_GLOBAL__N__d3baaaaf_4_k_cu_7013b2e7_80816ignoreE
	.align		8
        /*0048*/ 	.dword	_ZN39_INTERNAL_d3baaaaf_4_k_cu_7013b2e7_80814cuda3std3__419piecewise_constructE
	.align		8
        /*0050*/ 	.dword	_ZN39_INTERNAL_d3baaaaf_4_k_cu_7013b2e7_80814cuda3std3__48in_placeE
	.align		8
        /*0058*/ 	.dword	_ZN39_INTERNAL_d3baaaaf_4_k_cu_7013b2e7_80814cuda3std6ranges3__45__cpo4swapE
	.align		8
        /*0060*/ 	.dword	_ZN39_INTERNAL_d3baaaaf_4_k_cu_7013b2e7_80814cuda3std6ranges3__45__cpo9iter_moveE
	.align		8
        /*0068*/ 	.dword	_ZN39_INTERNAL_d3baaaaf_4_k_cu_7013b2e7_80814cute7productE
	.align		8
        /*0070*/ 	.dword	_ZN39_INTERNAL_d3baaaaf_4_k_cu_7013b2e7_80814cute1_E
	.align		8
        /*0078*/ 	.dword	$str$25
	.align		8
        /*0080*/ 	.dword	$str$26
	.align		8
        /*0088*/ 	.dword	$str$27
	.align		8
        /*0090*/ 	.dword	$str$28


//--------------------- .text._ZN7cutlass13device_kernelINS_4gemm6kernel13GemmUniversalIN4cute5tupleIJiiiiEEENS1_10collective13CollectiveMmaINS1_35MainloopSm100TmaUmmaWarpSpecializedILi5ELi2ELi2ENS5_IJNS4_1CILi1EEENSA_ILi2EEESB_EEEEENS5_IJNSA_ILi128EEENSA_ILi256EEENSA_ILi32EEEEEENS_12float_e4m3_tENS5_IJlSB_lEEESJ_SK_NS4_8TiledMMAINS4_8MMA_AtomIJNS4_10MMA_TraitsINS4_19SM100_MMA_F8F6F4_SSEJSJ_SJ_fSF_SG_NS4_17integral_constantINS4_4UMMA5MajorELSR_0EEESS_NSP_INSQ_7ScaleInELST_0EEESU_EEEEEENS4_6LayoutINS5_IJSB_SB_SB_EEENS5_IJNSA_ILi0EEESZ_SZ_EEEEENS5_IJNS4_10UnderscoreES12_S12_EEEEENS4_23SM90_TMA_LOAD_MULTICASTENS4_14ComposedLayoutINS4_7SwizzleILi1ELi4ELi3EEENS4_18smem_ptr_flag_bitsILi8EEENSX_INS5_IJNSA_ILi8EEESH_EEENS5_IJSH_SB_EEEEEEEvNS4_8identityENS4_13SM90_TMA_LOADES1F_vS1G_EENS_8epilogue10collective18CollectiveEpilogueINS1J_23Sm100TmaWarpSpecializedILi4ELi2ELi64ELb0ELb0EEEJSI_NS5_IJNSX_ISF_SB_EENSX_INSA_ILi64EEESB_EEEEESJ_SK_SJ_SK_NS1J_6fusion15FusionCallbacksIS1N_NS1S_17LinearCombinationISJ_fSJ_fLNS_15FloatRoundStyleE2EEESI_S1R_JEEENS4_5SM1004TMEM4LOAD26SM100_TMEM_LOAD_32dp32b64xES1H_NS16_INS17_ILi2ELi4ELi3EEES1A_NSX_INS5_IJS1B_S1P_EEENS5_IJS1P_SB_EEEEEEENS4_39AutoVectorizingCopyWithAssumedAlignmentILi128EEENS4_14SM90_TMA_STOREES26_S28_S28_EEEvvEEEEvNT_6ParamsE --------------------------
	.section	.text._ZN7cutlass13device_kernelINS_4gemm6kernel13GemmUniversalIN4cute5tupleIJiiiiEEENS1_10collective13CollectiveMmaINS1_35MainloopSm100TmaUmmaWarpSpecializedILi5ELi2ELi2ENS5_IJNS4_1CILi1EEENSA_ILi2EEESB_EEEEENS5_IJNSA_ILi128EEENSA_ILi256EEENSA_ILi32EEEEEENS_12float_e4m3_tENS5_IJlSB_lEEESJ_SK_NS4_8TiledMMAINS4_8MMA_AtomIJNS4_10MMA_TraitsINS4_19SM100_MMA_F8F6F4_SSEJSJ_SJ_fSF_SG_NS4_17integral_constantINS4_4UMMA5MajorELSR_0EEESS_NSP_INSQ_7ScaleInELST_0EEESU_EEEEEENS4_6LayoutINS5_IJSB_SB_SB_EEENS5_IJNSA_ILi0EEESZ_SZ_EEEEENS5_IJNS4_10UnderscoreES12_S12_EEEEENS4_23SM90_TMA_LOAD_MULTICASTENS4_14ComposedLayoutINS4_7SwizzleILi1ELi4ELi3EEENS4_18smem_ptr_flag_bitsILi8EEENSX_INS5_IJNSA_ILi8EEESH_EEENS5_IJSH_SB_EEEEEEEvNS4_8identityENS4_13SM90_TMA_LOADES1F_vS1G_EENS_8epilogue10collective18CollectiveEpilogueINS1J_23Sm100TmaWarpSpecializedILi4ELi2ELi64ELb0ELb0EEEJSI_NS5_IJNSX_ISF_SB_EENSX_INSA_ILi64EEESB_EEEEESJ_SK_SJ_SK_NS1J_6fusion15FusionCallbacksIS1N_NS1S_17LinearCombinationISJ_fSJ_fLNS_15FloatRoundStyleE2EEESI_S1R_JEEENS4_5SM1004TMEM4LOAD26SM100_TMEM_LOAD_32dp32b64xES1H_NS16_INS17_ILi2ELi4ELi3EEES1A_NSX_INS5_IJS1B_S1P_EEENS5_IJS1P_SB_EEEEEEENS4_39AutoVectorizingCopyWithAssumedAlignmentILi128EEENS4_14SM90_TMA_STOREES26_S28_S28_EEEvvEEEEvNT_6ParamsE,"ax",@progbits
	.align	128
.text._ZN7cutlass13device_kernelINS_4gemm6kernel13GemmUniversalIN4cute5tupleIJiiiiEEENS1_10collective13CollectiveMmaINS1_35MainloopSm100TmaUmmaWarpSpecializedILi5ELi2ELi2ENS5_IJNS4_1CILi1EEENSA_ILi2EEESB_EEEEENS5_IJNSA_ILi128EEENSA_ILi256EEENSA_ILi32EEEEEENS_12float_e4m3_tENS5_IJlSB_lEEESJ_SK_NS4_8TiledMMAINS4_8MMA_AtomIJNS4_10MMA_TraitsINS4_19SM100_MMA_F8F6F4_SSEJSJ_SJ_fSF_SG_NS4_17integral_constantINS4_4UMMA5MajorELSR_0EEESS_NSP_INSQ_7ScaleInELST_0EEESU_EEEEEENS4_6LayoutINS5_IJSB_SB_SB_EEENS5_IJNSA_ILi0EEESZ_SZ_EEEEENS5_IJNS4_10UnderscoreES12_S12_EEEEENS4_23SM90_TMA_LOAD_MULTICASTENS4_14ComposedLayoutINS4_7SwizzleILi1ELi4ELi3EEENS4_18smem_ptr_flag_bitsILi8EEENSX_INS5_IJNSA_ILi8EEESH_EEENS5_IJSH_SB_EEEEEEEvNS4_8identityENS4_13SM90_TMA_LOADES1F_vS1G_EENS_8epilogue10collective18CollectiveEpilogueINS1J_23Sm100TmaWarpSpecializedILi4ELi2ELi64ELb0ELb0EEEJSI_NS5_IJNSX_ISF_SB_EENSX_INSA_ILi64EEESB_EEEEESJ_SK_SJ_SK_NS1J_6fusion15FusionCallbacksIS1N_NS1S_17LinearCombinationISJ_fSJ_fLNS_15FloatRoundStyleE2EEESI_S1R_JEEENS4_5SM1004TMEM4LOAD26SM100_TMEM_LOAD_32dp32b64xES1H_NS16_INS17_ILi2ELi4ELi3EEES1A_NSX_INS5_IJS1B_S1P_EEENS5_IJS1P_SB_EEEEEEENS4_39AutoVectorizingCopyWithAssumedAlignmentILi128EEENS4_14SM90_TMA_STOREES26_S28_S28_EEEvvEEEEvNT_6ParamsE:
        .type           _ZN7cutlass13device_kernelINS_4gemm6kernel13GemmUniversalIN4cute5tupleIJiiiiEEENS1_10collective13CollectiveMmaINS1_35MainloopSm100TmaUmmaWarpSpecializedILi5ELi2ELi2ENS5_IJNS4_1CILi1EEENSA_ILi2EEESB_EEEEENS5_IJNSA_ILi128EEENSA_ILi256EEENSA_ILi32EEEEEENS_12float_e4m3_tENS5_IJlSB_lEEESJ_SK_NS4_8TiledMMAINS4_8MMA_AtomIJNS4_10MMA_TraitsINS4_19SM100_MMA_F8F6F4_SSEJSJ_SJ_fSF_SG_NS4_17integral_constantINS4_4UMMA5MajorELSR_0EEESS_NSP_INSQ_7ScaleInELST_0EEESU_EEEEEENS4_6LayoutINS5_IJSB_SB_SB_EEENS5_IJNSA_ILi0EEESZ_SZ_EEEEENS5_IJNS4_10UnderscoreES12_S12_EEEEENS4_23SM90_TMA_LOAD_MULTICASTENS4_14ComposedLayoutINS4_7SwizzleILi1ELi4ELi3EEENS4_18smem_ptr_flag_bitsILi8EEENSX_INS5_IJNSA_ILi8EEESH_EEENS5_IJSH_SB_EEEEEEEvNS4_8identityENS4_13SM90_TMA_LOADES1F_vS1G_EENS_8epilogue10collective18CollectiveEpilogueINS1J_23Sm100TmaWarpSpecializedILi4ELi2ELi64ELb0ELb0EEEJSI_NS5_IJNSX_ISF_SB_EENSX_INSA_ILi64EEESB_EEEEESJ_SK_SJ_SK_NS1J_6fusion15FusionCallbacksIS1N_NS1S_17LinearCombinationISJ_fSJ_fLNS_15FloatRoundStyleE2EEESI_S1R_JEEENS4_5SM1004TMEM4LOAD26SM100_TMEM_LOAD_32dp32b64xES1H_NS16_INS17_ILi2ELi4ELi3EEES1A_NSX_INS5_IJS1B_S1P_EEENS5_IJS1P_SB_EEEEEEENS4_39AutoVectorizingCopyWithAssumedAlignmentILi128EEENS4_14SM90_TMA_STOREES26_S28_S28_EEEvvEEEEvNT_6ParamsE,@function
        .size           _ZN7cutlass13device_kernelINS_4gemm6kernel13GemmUniversalIN4cute5tupleIJiiiiEEENS1_10collective13CollectiveMmaINS1_35MainloopSm100TmaUmmaWarpSpecializedILi5ELi2ELi2ENS5_IJNS4_1CILi1EEENSA_ILi2EEESB_EEEEENS5_IJNSA_ILi128EEENSA_ILi256EEENSA_ILi32EEEEEENS_12float_e4m3_tENS5_IJlSB_lEEESJ_SK_NS4_8TiledMMAINS4_8MMA_AtomIJNS4_10MMA_TraitsINS4_19SM100_MMA_F8F6F4_SSEJSJ_SJ_fSF_SG_NS4_17integral_constantINS4_4UMMA5MajorELSR_0EEESS_NSP_INSQ_7ScaleInELST_0EEESU_EEEEEENS4_6LayoutINS5_IJSB_SB_SB_EEENS5_IJNSA_ILi0EEESZ_SZ_EEEEENS5_IJNS4_10UnderscoreES12_S12_EEEEENS4_23SM90_TMA_LOAD_MULTICASTENS4_14ComposedLayoutINS4_7SwizzleILi1ELi4ELi3EEENS4_18smem_ptr_flag_bitsILi8EEENSX_INS5_IJNSA_ILi8EEESH_EEENS5_IJSH_SB_EEEEEEEvNS4_8identityENS4_13SM90_TMA_LOADES1F_vS1G_EENS_8epilogue10collective18CollectiveEpilogueINS1J_23Sm100TmaWarpSpecializedILi4ELi2ELi64ELb0ELb0EEEJSI_NS5_IJNSX_ISF_SB_EENSX_INSA_ILi64EEESB_EEEEESJ_SK_SJ_SK_NS1J_6fusion15FusionCallbacksIS1N_NS1S_17LinearCombinationISJ_fSJ_fLNS_15FloatRoundStyleE2EEESI_S1R_JEEENS4_5SM1004TMEM4LOAD26SM100_TMEM_LOAD_32dp32b64xES1H_NS16_INS17_ILi2ELi4ELi3EEES1A_NSX_INS5_IJS1B_S1P_EEENS5_IJS1P_SB_EEEEEEENS4_39AutoVectorizingCopyWithAssumedAlignmentILi128EEENS4_14SM90_TMA_STOREES26_S28_S28_EEEvvEEEEvNT_6ParamsE,(.L_x_177 - _ZN7cutlass13device_kernelINS_4gemm6kernel13GemmUniversalIN4cute5tupleIJiiiiEEENS1_10collective13CollectiveMmaINS1_35MainloopSm100TmaUmmaWarpSpecializedILi5ELi2ELi2ENS5_IJNS4_1CILi1EEENSA_ILi2EEESB_EEEEENS5_IJNSA_ILi128EEENSA_ILi256EEENSA_ILi32EEEEEENS_12float_e4m3_tENS5_IJlSB_lEEESJ_SK_NS4_8TiledMMAINS4_8MMA_AtomIJNS4_10MMA_TraitsINS4_19SM100_MMA_F8F6F4_SSEJSJ_SJ_fSF_SG_NS4_17integral_constantINS4_4UMMA5MajorELSR_0EEESS_NSP_INSQ_7ScaleInELST_0EEESU_EEEEEENS4_6LayoutINS5_IJSB_SB_SB_EEENS5_IJNSA_ILi0EEESZ_SZ_EEEEENS5_IJNS4_10UnderscoreES12_S12_EEEEENS4_23SM90_TMA_LOAD_MULTICASTENS4_14ComposedLayoutINS4_7SwizzleILi1ELi4ELi3EEENS4_18smem_ptr_flag_bitsILi8EEENSX_INS5_IJNSA_ILi8EEESH_EEENS5_IJSH_SB_EEEEEEEvNS4_8identityENS4_13SM90_TMA_LOADES1F_vS1G_EENS_8epilogue10collective18CollectiveEpilogueINS1J_23Sm100TmaWarpSpecializedILi4ELi2ELi64ELb0ELb0EEEJSI_NS5_IJNSX_ISF_SB_EENSX_INSA_ILi64EEESB_EEEEESJ_SK_SJ_SK_NS1J_6fusion15FusionCallbacksIS1N_NS1S_17LinearCombinationISJ_fSJ_fLNS_15FloatRoundStyleE2EEESI_S1R_JEEENS4_5SM1004TMEM4LOAD26SM100_TMEM_LOAD_32dp32b64xES1H_NS16_INS17_ILi2ELi4ELi3EEES1A_NSX_INS5_IJS1B_S1P_EEENS5_IJS1P_SB_EEEEEEENS4_39AutoVectorizingCopyWithAssumedAlignmentILi128EEENS4_14SM90_TMA_STOREES26_S28_S28_EEEvvEEEEvNT_6ParamsE)
        .other          _ZN7cutlass13device_kernelINS_4gemm6kernel13GemmUniversalIN4cute5tupleIJiiiiEEENS1_10collective13CollectiveMmaINS1_35MainloopSm100TmaUmmaWarpSpecializedILi5ELi2ELi2ENS5_IJNS4_1CILi1EEENSA_ILi2EEESB_EEEEENS5_IJNSA_ILi128EEENSA_ILi256EEENSA_ILi32EEEEEENS_12float_e4m3_tENS5_IJlSB_lEEESJ_SK_NS4_8TiledMMAINS4_8MMA_AtomIJNS4_10MMA_TraitsINS4_19SM100_MMA_F8F6F4_SSEJSJ_SJ_fSF_SG_NS4_17integral_constantINS4_4UMMA5MajorELSR_0EEESS_NSP_INSQ_7ScaleInELST_0EEESU_EEEEEENS4_6LayoutINS5_IJSB_SB_SB_EEENS5_IJNSA_ILi0EEESZ_SZ_EEEEENS5_IJNS4_10UnderscoreES12_S12_EEEEENS4_23SM90_TMA_LOAD_MULTICASTENS4_14ComposedLayoutINS4_7SwizzleILi1ELi4ELi3EEENS4_18smem_ptr_flag_bitsILi8EEENSX_INS5_IJNSA_ILi8EEESH_EEENS5_IJSH_SB_EEEEEEEvNS4_8identityENS4_13SM90_TMA_LOADES1F_vS1G_EENS_8epilogue10collective18CollectiveEpilogueINS1J_23Sm100TmaWarpSpecializedILi4ELi2ELi64ELb0ELb0EEEJSI_NS5_IJNSX_ISF_SB_EENSX_INSA_ILi64EEESB_EEEEESJ_SK_SJ_SK_NS1J_6fusion15FusionCallbacksIS1N_NS1S_17LinearCombinationISJ_fSJ_fLNS_15FloatRoundStyleE2EEESI_S1R_JEEENS4_5SM1004TMEM4LOAD26SM100_TMEM_LOAD_32dp32b64xES1H_NS16_INS17_ILi2ELi4ELi3EEES1A_NSX_INS5_IJS1B_S1P_EEENS5_IJS1P_SB_EEEEEEENS4_39AutoVectorizingCopyWithAssumedAlignmentILi128EEENS4_14SM90_TMA_STOREES26_S28_S28_EEEvvEEEEvNT_6ParamsE,@"STO_CUDA_ENTRY STV_DEFAULT"
_ZN7cutlass13device_kernelINS_4gemm6kernel13GemmUniversalIN4cute5tupleIJiiiiEEENS1_10collective13CollectiveMmaINS1_35MainloopSm100TmaUmmaWarpSpecializedILi5ELi2ELi2ENS5_IJNS4_1CILi1EEENSA_ILi2EEESB_EEEEENS5_IJNSA_ILi128EEENSA_ILi256EEENSA_ILi32EEEEEENS_12float_e4m3_tENS5_IJlSB_lEEESJ_SK_NS4_8TiledMMAINS4_8MMA_AtomIJNS4_10MMA_TraitsINS4_19SM100_MMA_F8F6F4_SSEJSJ_SJ_fSF_SG_NS4_17integral_constantINS4_4UMMA5MajorELSR_0EEESS_NSP_INSQ_7ScaleInELST_0EEESU_EEEEEENS4_6LayoutINS5_IJSB_SB_SB_EEENS5_IJNSA_ILi0EEESZ_SZ_EEEEENS5_IJNS4_10UnderscoreES12_S12_EEEEENS4_23SM90_TMA_LOAD_MULTICASTENS4_14ComposedLayoutINS4_7SwizzleILi1ELi4ELi3EEENS4_18smem_ptr_flag_bitsILi8EEENSX_INS5_IJNSA_ILi8EEESH_EEENS5_IJSH_SB_EEEEEEEvNS4_8identityENS4_13SM90_TMA_LOADES1F_vS1G_EENS_8epilogue10collective18CollectiveEpilogueINS1J_23Sm100TmaWarpSpecializedILi4ELi2ELi64ELb0ELb0EEEJSI_NS5_IJNSX_ISF_SB_EENSX_INSA_ILi64EEESB_EEEEESJ_SK_SJ_SK_NS1J_6fusion15FusionCallbacksIS1N_NS1S_17LinearCombinationISJ_fSJ_fLNS_15FloatRoundStyleE2EEESI_S1R_JEEENS4_5SM1004TMEM4LOAD26SM100_TMEM_LOAD_32dp32b64xES1H_NS16_INS17_ILi2ELi4ELi3EEES1A_NSX_INS5_IJS1B_S1P_EEENS5_IJS1P_SB_EEEEEEENS4_39AutoVectorizingCopyWithAssumedAlignmentILi128EEENS4_14SM90_TMA_STOREES26_S28_S28_EEEvvEEEEvNT_6ParamsE:
[----:B------:R-:W1:Y:S01]  /*0000*/  LDC R1, c[0x0][0x37c] ;  /* 0x0000df00ff017b82 */ /* 0x000e620000000800 */
[----:B------:R-:W2:Y:S01]  /*0010*/  S2R R170, SR_TID.X ;  /* 0x0000000000aa7919 */ /* 0x000ea20000002100 */
[----:B------:R-:W3:Y:S01]  /*0020*/  LDCU.64 UR8, c[0x0][0x890] ;  /* 0x00011200ff0877ac */ /* 0x000ee20008000a00 */
[----:B------:R-:W-:Y:S02]  /*0030*/  PRMT R158, RZ, 0x7610, R158 ;  /* 0x00007610ff9e7816 */ /* 0x000fe4000000009e */
[----:B------:R-:W-:Y:S01]  /*0040*/  ELECT P3, URZ, PT ;  /* 0x0000000000ff782f */ /* 0x000fe20003860000 */
[----:B---3--:R-:W-:-:S04]  /*0050*/  UISETP.NE.U32.AND UP0, UPT, UR8, URZ, UPT ;  /* 0x000000ff0800728c */ /* 0x008fc8000bf05070 */
[----:B------:R-:W-:Y:S01]  /*0060*/  UISETP.NE.AND.EX UP0, UPT, UR9, URZ, UPT, UP0 ;  /* 0x000000ff0900728c */ /* 0x000fe2000bf05300 */
[----:B--2---:R-:W-:-:S05]  /*0070*/  SHF.R.U32.HI R159, RZ, 0x5, R170 ;  /* 0x00000005ff9f7819 */ /* 0x004fca00000116aa */
[----:B------:R-:W2:Y:S02]  /*0080*/  SHFL.IDX PT, R0, R159, RZ, 0x1f ;  /* 0x00001fff9f007589 */ /* 0x000ea400000e0000 */
[----:B--2---:R-:W-:Y:S01]  /*0090*/  R2UR UR17, R0 ;  /* 0x00000000001172ca */ /* 0x004fe200000e0000 */
[----:B-1----:R-:W-:-:S14]  /*00a0*/  BRA.U UP0, `(.L_x_0) ;  /* 0x0000000100307547 */ /* 0x002fdc000b800000 */
[----:B------:R-:W1:Y:S02]  /*00b0*/  LDCU.64 UR4, c[0x0][0x888] ;  /* 0x00011100ff0477ac */ /* 0x000e640008000a00 */
[----:B-1----:R-:W-:-:S04]  /*00c0*/  UISETP.NE.U32.AND UP0, UPT, UR4, URZ, UPT ;  /* 0x000000ff0400728c */ /* 0x002fc8000bf05070 */
[----:B------:R-:W-:-:S09]  /*00d0*/  UISETP.NE.AND.EX UP0, UPT, UR5, URZ, UPT, UP0 ;  /* 0x000000ff0500728c */ /* 0x000fd2000bf05300 */
[----:B------:R-:W-:Y:S05]  /*00e0*/  BRA.U !UP0, `(.L_x_1) ;  /* 0x0000000108147547 */ /* 0x000fea000b800000 */
[----:B------:R-:W1:Y:S01]  /*00f0*/  LDC.64 R2, c[0x0][0x888] ;  /* 0x00022200ff027b82 */ /* 0x000e620000000a00 */
[----:B------:R-:W1:Y:S02]  /*0100*/  LDCU.64 UR4, c[0x0][0x358] ;  /* 0x00006b00ff0477ac */ /* 0x000e640008000a00 */
[----:B-1----:R1:W5:Y:S01]  /*0110*/  LDG.E R73, desc[UR4][R2.64] ;  /* 0x0000000402497981 */ /* 0x002362000c1e1900 */
[----:B------:R-:W-:Y:S01]  /*0120*/  HFMA2 R158, -RZ, RZ, 0, 5.9604644775390625e-08 ;  /* 0x00000001ff9e7431 */ /* 0x000fe200000001ff */
[----:B------:R-:W-:Y:S05]  /*0130*/  BRA `(.L_x_0) ;  /* 0x00000000000c7947 */ /* 0x000fea0003800000 */
.L_x_1:
[----:B------:R-:W1:Y:S01]  /*0140*/  LDCU UR4, c[0x0][0x880] ;  /* 0x00011000ff0477ac */ /* 0x000e620008000800 */
[----:B------:R-:W-:Y:S01]  /*0150*/  HFMA2 R158, -RZ, RZ, 0, 5.9604644775390625e-08 ;  /* 0x00000001ff9e7431 */ /* 0x000fe200000001ff */
[----:B-1----:R-:W-:-:S07]  /*0160*/  MOV R73, UR4 ;  /* 0x0000000400497c02 */ /* 0x002fce0008000f00 */
.L_x_0:
[----:B------:R-:W2:Y:S02]  /*0170*/  LDCU.64 UR4, c[0x0][0x8b0] ;  /* 0x00011600ff0477ac */ /* 0x000ea40008000a00 */
[----:B--2---:R-:W-:-:S04]  /*0180*/  UISETP.NE.U32.AND UP0, UPT, UR4, URZ, UPT ;  /* 0x000000ff0400728c */ /* 0x004fc8000bf05070 */
[----:B------:R-:W-:-:S09]  /*0190*/  UISETP.NE.AND.EX UP0, UPT, UR5, URZ, UPT, UP0 ;  /* 0x000000ff0500728c */ /* 0x000fd2000bf05300 */
[----:B------:R-:W-:Y:S05]  /*01a0*/  BRA.U UP0, `(.L_x_2) ;  /* 0x0000000100287547 */ /* 0x000fea000b800000 */
[----:B------:R-:W2:Y:S02]  /*01b0*/  LDCU.64 UR4, c[0x0][0x8a8] ;  /* 0x00011500ff0477ac */ /* 0x000ea40008000a00 */
[----:B--2---:R-:W-:-:S04]  /*01c0*/  UISETP.NE.U32.AND UP0, UPT, UR4, URZ, UPT ;  /* 0x000000ff0400728c */ /* 0x004fc8000bf05070 */
[----:B------:R-:W-:-:S09]  /*01d0*/  UISETP.NE.AND.EX UP0, UPT, UR5, URZ, UPT, UP0 ;  /* 0x000000ff0500728c */ /* 0x000fd2000bf05300 */
[----:B------:R-:W-:Y:S05]  /*01e0*/  BRA.U !UP0, `(.L_x_3) ;  /* 0x0000000108107547 */ /* 0x000fea000b800000 */
[----:B------:R-:W2:Y:S01]  /*01f0*/  LDC.64 R70, c[0x0][0x8a8] ;  /* 0x00022a00ff467b82 */ /* 0x000ea20000000a00 */
[----:B------:R-:W2:Y:S02]  /*0200*/  LDCU.64 UR4, c[0x0][0x358] ;  /* 0x00006b00ff0477ac */ /* 0x000ea40008000a00 */
[----:B--2---:R2:W5:Y:S01]  /*0210*/  LDG.E R70, desc[UR4][R70.64] ;  /* 0x0000000446467981 */ /* 0x004562000c1e1900 */
[----:B------:R-:W-:Y:S05]  /*0220*/  BRA `(.L_x_2) ;  /* 0x0000000000087947 */ /* 0x000fea0003800000 */
.L_x_3:
[----:B------:R-:W2:Y:S02]  /*0230*/  LDCU UR4, c[0x0][0x8a0] ;  /* 0x00011400ff0477ac */ /* 0x000ea40008000800 */
[----:B--2---:R-:W-:Y:S02]  /*0240*/  MOV R70, UR4 ;  /* 0x0000000400467c02 */ /* 0x004fe40008000f00 */
.L_x_2:
[----:B------:R-:W-:Y:S01]  /*0250*/  IMAD.U32 R0, RZ, RZ, UR17 ;  /* 0x00000011ff007e24 */ /* 0x000fe2000f8e00ff */
[----:B------:R-:W-:Y:S04]  /*0260*/  BSSY.RECONVERGENT B0, `(.L_x_4) ;  /* 0x000000c000007945 */ /* 0x000fe80003800200 */
[C---:B------:R-:W-:Y:S02]  /*0270*/  ISETP.NE.OR P1, PT, R0.reuse, 0x1, !P3 ;  /* 0x000000010000780c */ /* 0x040fe40005f25670 */
[----:B------:R-:W-:-:S11]  /*0280*/  ISETP.NE.OR P0, PT, R0, 0x3, !P3 ;  /* 0x000000030000780c */ /* 0x000fd60005f05670 */
[----:B------:R-:W-:Y:S05]  /*0290*/  @P1 BRA `(.L_x_5) ;  /* 0x0000000000201947 */ /* 0x000fea0003800000 */
[----:B------:R-:W3:Y:S02]  /*02a0*/  LDCU.64 UR4, c[0x0][0x348] ;  /* 0x00006900ff0477ac */ /* 0x000ee40008000a00 */
[----:B---3--:R-:W-:Y:S02]  /*02b0*/  UIADD3 UR6, UP1, UPT, UR4, 0x80, URZ ;  /* 0x0000008004067890 */ /* 0x008fe4000ff3e0ff */
[----:B------:R-:W-:Y:S02]  /*02c0*/  UIADD3 UR4, UP0, UPT, UR4, 0x180, URZ ;  /* 0x0000018004047890 */ /* 0x000fe4000ff1e0ff */
[----:B------:R-:W-:Y:S02]  /*02d0*/  UIADD3.X UR7, UPT, UPT, URZ, UR5, URZ, UP1, !UPT ;  /* 0x00000005ff077290 */ /* 0x000fe40008ffe4ff */
[----:B------:R-:W-:-:S07]  /*02e0*/  UIADD3.X UR5, UPT, UPT, URZ, UR5, URZ, UP0, !UPT ;  /* 0x00000005ff057290 */ /* 0x000fce00087fe4ff */
[----:B------:R3:W-:Y:S02]  /*02f0*/  UTMACCTL.PF [UR6] ;  /* 0x00000000060079b9 */ /* 0x0007e40008040000 */
[----:B------:R3:W-:Y:S02]  /*0300*/  UTMACCTL.PF [UR4] ;  /* 0x00000000040079b9 */ /* 0x0007e40008040000 */
[----:B---3--:R-:W-:Y:S01]  /*0310*/  NOP ;  /* 0x0000000000007918 */ /* 0x008fe20000000000 */
.L_x_5:
[----:B------:R-:W-:Y:S05]  /*0320*/  BSYNC.RECONVERGENT B0 ;  /* 0x0000000000007941 */ /* 0x000fea0003800200 */
.L_x_4:
[----:B------:R-:W-:Y:S04]  /*0330*/  BSSY.RECONVERGENT B0, `(.L_x_6) ;  /* 0x000000a000007945 */ /* 0x000fe80003800200 */
        /* <DEDUP_REMOVED lines=9> */
.L_x_7:
[----:B------:R-:W-:Y:S05]  /*03d0*/  BSYNC.RECONVERGENT B0 ;  /* 0x0000000000007941 */ /* 0x000fea0003800200 */
.L_x_6:
[----:B------:R-:W3:Y:S01]  /*03e0*/  LDCU.64 UR4, c[0x0][0x888] ;  /* 0x00011100ff0477ac */ /* 0x000ee20008000a00 */
[----:B------:R-:W-:Y:S02]  /*03f0*/  UISETP.EQ.U32.AND UP1, UPT, UR8, URZ, UPT ;  /* 0x000000ff0800728c */ /* 0x000fe4000bf22070 */
[----:B------:R-:W-:Y:S02]  /*0400*/  UPLOP3.LUT UP3, UPT, UPT, UPT, UPT, 0x80, 0x8 ;  /* 0x000000000008789c */ /* 0x000fe40003f6f070 */
[----:B---3--:R-:W-:-:S04]  /*0410*/  UISETP.NE.U32.AND UP0, UPT, UR4, URZ, UPT ;  /* 0x000000ff0400728c */ /* 0x008fc8000bf05070 */
[----:B------:R-:W-:-:S04]  /*0420*/  UISETP.NE.AND.EX UP0, UPT, UR5, URZ, UPT, UP0 ;  /* 0x000000ff0500728c */ /* 0x000fc8000bf05300 */
[----:B------:R-:W-:-:S04]  /*0430*/  UISETP.EQ.OR.EX UP2, UPT, UR9, URZ, !UP0, UP1 ;  /* 0x000000ff0900728c */ /* 0x000fc8000c742710 */
[----:B------:R-:W-:-:S06]  /*0440*/  UP2UR UR4, UPR, URZ, 0x4 ;  /* 0x00000004ff047883 */ /* 0x000fcc0008000000 */
[----:B------:R-:W-:Y:S01]  /*0450*/  MOV R161, UR4 ;  /* 0x0000000400a17c02 */ /* 0x000fe20008000f00 */
[----:B------:R-:W-:Y:S06]  /*0460*/  BRA.U !UP2, `(.L_x_8) ;  /* 0x000000010a207547 */ /* 0x000fec000b800000 */
[----:B------:R-:W-:Y:S01]  /*0470*/  UISETP.NE.U32.AND UP1, UPT, UR8, URZ, UPT ;  /* 0x000000ff0800728c */ /* 0x000fe2000bf25070 */
[----:B-----5:R-:W-:Y:S01]  /*0480*/  FSETP.NEU.AND P0, PT, R73, RZ, PT ;  /* 0x000000ff4900720b */ /* 0x020fe20003f0d000 */
[----:B------:R-:W-:Y:S02]  /*0490*/  USEL UR4, URZ, 0xffffffff, UP0 ;  /* 0xffffffffff047887 */ /* 0x000fe40008000000 */
[----:B------:R-:W-:-:S10]  /*04a0*/  UISETP.NE.AND.EX UP1, UPT, UR9, URZ, UPT, UP1 ;  /* 0x000000ff0900728c */ /* 0x000fd4000bf25310 */
[----:B------:R-:W-:Y:S01]  /*04b0*/  VOTEU.ANY UP0, P0 ;  /* 0x0000000000ff7886 */ /* 0x000fe20000000100 */
[----:B------:R-:W-:-:S04]  /*04c0*/  @!UP1 USEL UR4, URZ, 0xffffffff, UP0 ;  /* 0xffffffffff049887 */ /* 0x000fc80008000000 */
[----:B------:R-:W-:-:S04]  /*04d0*/  ULOP3.LUT UR4, UR4, 0x1, URZ, 0xc0, !UPT ;  /* 0x0000000104047892 */ /* 0x000fc8000f8ec0ff */
[----:B------:R-:W-:-:S11]  /*04e0*/  UISETP.NE.U32.AND UP3, UPT, UR4, 0x1, UPT ;  /* 0x000000010400788c */ /* 0x000fd6000bf65070 */
.L_x_8:
[----:B-1----:R-:W1:Y:S01]  /*04f0*/  SHFL.IDX PT, R2, R159, RZ, 0x1f ;  /* 0x00001fff9f027589 */ /* 0x002e6200000e0000 */
[----:B------:R-:W-:-:S04]  /*0500*/  UISETP.NE.AND UP0, UPT, UR17, 0x2, UPT ;  /* 0x000000021100788c */ /* 0x000fc8000bf05270 */
[----:B------:R-:W-:Y:S01]  /*0510*/  USEL UR48, URZ, 0x1, UP0 ;  /* 0x00000001ff307887 */ /* 0x000fe20008000000 */
[----:B-1----:R-:W-:-:S13]  /*0520*/  ISETP.NE.AND P0, PT, R2, RZ, PT ;  /* 0x000000ff0200720c */ /* 0x002fda0003f05270 */
[----:B------:R-:W-:Y:S05]  /*0530*/  @P0 BRA `(.L_x_9) ;  /* 0x0000000000600947 */ /* 0x000fea0003800000 */
[----:B------:R-:W1:Y:S01]  /*0540*/  S2UR UR4, SR_CgaCtaId ;  /* 0x00000000000479c3 */ /* 0x000e620000008800 */
[----:B------:R-:W-:Y:S01]  /*0550*/  UMOV UR5, 0x400 ;  /* 0x0000040000057882 */ /* 0x000fe20000000000 */
[----:B------:R-:W-:Y:S01]  /*0560*/  UMOV UR8, 0x1 ;  /* 0x0000000100087882 */ /* 0x000fe20000000000 */
[----:B------:R-:W-:Y:S01]  /*0570*/  UMOV UR6, 0x2 ;  /* 0x0000000200067882 */ /* 0x000fe20000000000 */
[----:B------:R-:W-:-:S04]  /*0580*/  UIADD3 UR8, UPT, UPT, -UR8, 0x100000, URZ ;  /* 0x0010000008087890 */ /* 0x000fc8000fffe1ff */
[----:B------:R-:W-:Y:S02]  /*0590*/  USHF.L.U32 UR9, UR8, 0xb, URZ ;  /* 0x0000000b08097899 */ /* 0x000fe400080006ff */
[----:B------:R-:W-:Y:S02]  /*05a0*/  USHF.L.U32 UR8, UR8, 0x1, URZ ;  /* 0x0000000108087899 */ /* 0x000fe400080006ff */
[----:B------:R-:W-:-:S04]  /*05b0*/  UIADD3 UR6, UPT, UPT, -UR6, 0x100000, URZ ;  /* 0x0010000006067890 */ /* 0x000fc8000fffe1ff */
[----:B------:R-:W-:Y:S02]  /*05c0*/  USHF.L.U32 UR7, UR6, 0xb, URZ ;  /* 0x0000000b06077899 */ /* 0x000fe400080006ff */
[----:B------:R-:W-:Y:S01]  /*05d0*/  USHF.L.U32 UR6, UR6, 0x1, URZ ;  /* 0x0000000106067899 */ /* 0x000fe200080006ff */
[----:B------:R-:W-:Y:S01]  /*05e0*/  ELECT P0, URZ, PT ;  /* 0x0000000000ff782f */ /* 0x000fe20003800000 */
[----:B-1----:R-:W-:Y:S01]  /*05f0*/  ULEA UR4, UR4, UR5, 0x18 ;  /* 0x0000000504047291 */ /* 0x002fe2000f8ec0ff */
[----:B------:R-:W1:Y:S11]  /*0600*/  FENCE.VIEW.ASYNC.S ;  /* 0x00000000000073c6 */ /* 0x000e760000000000 */
[----:B-1----:R1:W3:Y:S01]  /*0610*/  SYNCS.EXCH.64 URZ, [UR4], UR8 ;  /* 0x0000000804ff75b2 */ /* 0x0022e20008000100 */
[----:B------:R1:W4:Y:S01]  /*0620*/  SYNCS.EXCH.64 URZ, [UR4+0x28], UR6 ;  /* 0x0000280604ff75b2 */ /* 0x0003220008000100 */
[----:B------:R1:W1:Y:S01]  /*0630*/  SYNCS.EXCH.64 URZ, [UR4+0x8], UR8 ;  /* 0x0000080804ff75b2 */ /* 0x0002620008000100 */
[----:B------:R1:W1:Y:S01]  /*0640*/  SYNCS.EXCH.64 URZ, [UR4+0x30], UR6 ;  /* 0x0000300604ff75b2 */ /* 0x0002620008000100 */
[----:B------:R1:W1:Y:S01]  /*0650*/  SYNCS.EXCH.64 URZ, [UR4+0x10], UR8 ;  /* 0x0000100804ff75b2 */ /* 0x0002620008000100 */
[----:B------:R1:W1:Y:S01]  /*0660*/  SYNCS.EXCH.64 URZ, [UR4+0x38], UR6 ;  /* 0x0000380604ff75b2 */ /* 0x0002620008000100 */
[----:B------:R1:W1:Y:S01]  /*0670*/  SYNCS.EXCH.64 URZ, [UR4+0x18], UR8 ;  /* 0x0000180804ff75b2 */ /* 0x0002620008000100 */
[----:B------:R1:W1:Y:S01]  /*0680*/  SYNCS.EXCH.64 URZ, [UR4+0x40], UR6 ;  /* 0x0000400604ff75b2 */ /* 0x0002620008000100 */
[----:B------:R1:W1:Y:S01]  /*0690*/  SYNCS.EXCH.64 URZ, [UR4+0x20], UR8 ;  /* 0x0000200804ff75b2 */ /* 0x0002620008000100 */
[----:B------:R1:W1:Y:S01]  /*06a0*/  SYNCS.EXCH.64 URZ, [UR4+0x48], UR6 ;  /* 0x0000480604ff75b2 */ /* 0x0002620008000100 */
[----:B------:R-:W-:Y:S01]  /*06b0*/  NOP ;  /* 0x0000000000007918 */ /* 0x000fe20000000000 */
.L_x_9:
[----:B------:R-:W2:Y:S01]  /*06c0*/  SHFL.IDX PT, R2, R159, RZ, 0x1f ;  /* 0x00001fff9f027589 */ /* 0x000ea200000e0000 */
[----:B------:R-:W-:Y:S01]  /*06d0*/  NOP ;  /* 0x0000000000007918 */ /* 0x000fe20000000000 */
[----:B--2---:R-:W-:-:S13]  /*06e0*/  ISETP.NE.AND P0, PT, R2, 0x1, PT ;  /* 0x000000010200780c */ /* 0x004fda0003f05270 */
[----:B------:R-:W-:Y:S05]  /*06f0*/  @P0 BRA `(.L_x_10) ;  /* 0x0000000000580947 */ /* 0x000fea0003800000 */
[----:B-1----:R-:W1:Y:S01]  /*0700*/  S2UR UR4, SR_CgaCtaId ;  /* 0x00000000000479c3 */ /* 0x002e620000008800 */
        /* <DEDUP_REMOVED lines=12> */
[----:B-1----:R2:W1:Y:S01]  /*07d0*/  SYNCS.EXCH.64 URZ, [UR4+0x50], UR8 ;  /* 0x0000500804ff75b2 */ /* 0x0024620008000100 */
[----:B------:R2:W1:Y:S01]  /*07e0*/  SYNCS.EXCH.64 URZ, [UR4+0x70], UR6 ;  /* 0x0000700604ff75b2 */ /* 0x0004620008000100 */
[----:B------:R2:W1:Y:S01]  /*07f0*/  SYNCS.EXCH.64 URZ, [UR4+0x58], UR8 ;  /* 0x0000580804ff75b2 */ /* 0x0004620008000100 */
[----:B------:R2:W1:Y:S01]  /*0800*/  SYNCS.EXCH.64 URZ, [UR4+0x78], UR6 ;  /* 0x0000780604ff75b2 */ /* 0x0004620008000100 */
[----:B------:R2:W1:Y:S01]  /*0810*/  SYNCS.EXCH.64 URZ, [UR4+0x60], UR8 ;  /* 0x0000600804ff75b2 */ /* 0x0004620008000100 */
[----:B------:R2:W1:Y:S01]  /*0820*/  SYNCS.EXCH.64 URZ, [UR4+0x80], UR6 ;  /* 0x0000800604ff75b2 */ /* 0x0004620008000100 */
[----:B------:R2:W1:Y:S01]  /*0830*/  SYNCS.EXCH.64 URZ, [UR4+0x68], UR8 ;  /* 0x0000680804ff75b2 */ /* 0x0004620008000100 */
[----:B------:R2:W1:Y:S02]  /*0840*/  SYNCS.EXCH.64 URZ, [UR4+0x88], UR6 ;  /* 0x0000880604ff75b2 */ /* 0x0004640008000100 */
[----:B--2---:R-:W-:Y:S01]  /*0850*/  NOP ;  /* 0x0000000000007918 */ /* 0x004fe20000000000 */
.L_x_10:
[----:B------:R-:W2:Y:S01]  /*0860*/  SHFL.IDX PT, R2, R159, RZ, 0x1f ;  /* 0x00001fff9f027589 */ /* 0x000ea200000e0000 */
[----:B------:R-:W-:Y:S01]  /*0870*/  NOP ;  /* 0x0000000000007918 */ /* 0x000fe20000000000 */
[----:B--2---:R-:W-:-:S13]  /*0880*/  ISETP.NE.AND P0, PT, R2, 0x3, PT ;  /* 0x000000030200780c */ /* 0x004fda0003f05270 */
[----:B------:R-:W-:Y:S05]  /*0890*/  @P0 BRA `(.L_x_11) ;  /* 0x0000000000300947 */ /* 0x000fea0003800000 */
[----:B-1----:R-:W1:Y:S01]  /*08a0*/  S2UR UR6, SR_CgaCtaId ;  /* 0x00000000000679c3 */ /* 0x002e620000008800 */
[----:B------:R-:W-:Y:S01]  /*08b0*/  UMOV UR4, 0x400 ;  /* 0x0000040000047882 */ /* 0x000fe20000000000 */
[----:B------:R-:W-:Y:S01]  /*08c0*/  UMOV UR5, 0x20 ;  /* 0x0000002000057882 */ /* 0x000fe20000000000 */
[----:B------:R-:W-:Y:S01]  /*08d0*/  ELECT P0, URZ, PT ;  /* 0x0000000000ff782f */ /* 0x000fe20003800000 */
[----:B-1----:R-:W-:Y:S02]  /*08e0*/  ULEA UR6, UR6, UR4, 0x18 ;  /* 0x0000000406067291 */ /* 0x002fe4000f8ec0ff */
[----:B------:R-:W-:-:S04]  /*08f0*/  UIADD3 UR4, UPT, UPT, -UR5, 0x100000, URZ ;  /* 0x0010000005047890 */ /* 0x000fc8000fffe1ff */
[----:B------:R-:W-:Y:S02]  /*0900*/  USHF.L.U32 UR5, UR4, 0xb, URZ ;  /* 0x0000000b04057899 */ /* 0x000fe400080006ff */
[----:B------:R-:W-:Y:S01]  /*0910*/  USHF.L.U32 UR4, UR4, 0x1, URZ ;  /* 0x0000000104047899 */ /* 0x000fe200080006ff */
[----:B------:R-:W1:Y:S11]  /*0920*/  FENCE.VIEW.ASYNC.S ;  /* 0x00000000000073c6 */ /* 0x000e760000000000 */
[----:B-1----:R2:W1:Y:S01]  /*0930*/  SYNCS.EXCH.64 URZ, [UR6+0x90], UR4 ;  /* 0x0000900406ff75b2 */ /* 0x0024620008000100 */
[----:B------:R2:W1:Y:S02]  /*0940*/  SYNCS.EXCH.64 URZ, [UR6+0x98], UR4 ;  /* 0x0000980406ff75b2 */ /* 0x0004640008000100 */
[----:B--2---:R-:W-:Y:S01]  /*0950*/  NOP ;  /* 0x0000000000007918 */ /* 0x004fe20000000000 */
.L_x_11:
[----:B------:R-:W2:Y:S01]  /*0960*/  SHFL.IDX PT, R2, R159, RZ, 0x1f ;  /* 0x00001fff9f027589 */ /* 0x000ea200000e0000 */
[----:B------:R-:W-:Y:S01]  /*0970*/  NOP ;  /* 0x0000000000007918 */ /* 0x000fe20000000000 */
[----:B--2---:R-:W-:-:S13]  /*0980*/  ISETP.NE.AND P0, PT, R2, 0x4, PT ;  /* 0x000000040200780c */ /* 0x004fda0003f05270 */
[----:B------:R-:W-:Y:S05]  /*0990*/  @P0 BRA `(.L_x_12) ;  /* 0x00000000004c0947 */ /* 0x000fea0003800000 */
[----:B-1----:R-:W1:Y:S01]  /*09a0*/  S2UR UR6, SR_CgaCtaId ;  /* 0x00000000000679c3 */ /* 0x002e620000008800 */
[----:B------:R-:W-:Y:S01]  /*09b0*/  UMOV UR4, 0x1e0 ;  /* 0x000001e000047882 */ /* 0x000fe20000000000 */
[----:B------:R-:W-:Y:S01]  /*09c0*/  UMOV UR5, 0x400 ;  /* 0x0000040000057882 */ /* 0x000fe20000000000 */
[----:B------:R-:W-:Y:S01]  /*09d0*/  USEL UR4, UR4, 0x1a0, UP3 ;  /* 0x000001a004047887 */ /* 0x000fe20009800000 */
[----:B------:R-:W-:Y:S01]  /*09e0*/  UMOV UR8, 0x1 ;  /* 0x0000000100087882 */ /* 0x000fe20000000000 */
[----:B------:R-:W-:Y:S01]  /*09f0*/  ELECT P0, URZ, PT ;  /* 0x0000000000ff782f */ /* 0x000fe20003800000 */
[----:B------:R-:W-:-:S04]  /*0a00*/  UIADD3 UR8, UPT, UPT, -UR8, 0x100000, URZ ;  /* 0x0010000008087890 */ /* 0x000fc8000fffe1ff */
[----:B------:R-:W-:Y:S02]  /*0a10*/  USHF.L.U32 UR9, UR8, 0xb, URZ ;  /* 0x0000000b08097899 */ /* 0x000fe400080006ff */
[----:B------:R-:W-:Y:S02]  /*0a20*/  USHF.L.U32 UR8, UR8, 0x1, URZ ;  /* 0x0000000108087899 */ /* 0x000fe400080006ff */
[----:B-1----:R-:W-:Y:S02]  /*0a30*/  ULEA UR6, UR6, UR5, 0x18 ;  /* 0x0000000506067291 */ /* 0x002fe4000f8ec0ff */
[----:B------:R-:W-:-:S04]  /*0a40*/  UIADD3 UR4, UPT, UPT, -UR4, 0x100000, URZ ;  /* 0x0010000004047890 */ /* 0x000fc8000fffe1ff */
[----:B------:R-:W-:Y:S02]  /*0a50*/  USHF.L.U32 UR5, UR4, 0xb, URZ ;  /* 0x0000000b04057899 */ /* 0x000fe400080006ff */
[----:B------:R-:W-:Y:S01]  /*0a60*/  USHF.L.U32 UR4, UR4, 0x1, URZ ;  /* 0x0000000104047899 */ /* 0x000fe200080006ff */
[----:B------:R-:W1:Y:S03]  /*0a70*/  FENCE.VIEW.ASYNC.S ;  /* 0x00000000000073c6 */ /* 0x000e660000000000 */
[----:B-1----:R2:W1:Y:S08]  /*0a80*/  SYNCS.EXCH.64 URZ, [UR6+0xa0], UR8 ;  /* 0x0000a00806ff75b2 */ /* 0x0024700008000100 */
[----:B------:R2:W1:Y:S01]  /*0a90*/  SYNCS.EXCH.64 URZ, [UR6+0xb0], UR4 ;  /* 0x0000b00406ff75b2 */ /* 0x0004620008000100 */
[----:B------:R2:W1:Y:S01]  /*0aa0*/  SYNCS.EXCH.64 URZ, [UR6+0xa8], UR8 ;  /* 0x0000a80806ff75b2 */ /* 0x0004620008000100 */
[----:B------:R2:W1:Y:S02]  /*0ab0*/  SYNCS.EXCH.64 URZ, [UR6+0xb8], UR4 ;  /* 0x0000b80406ff75b2 */ /* 0x0004640008000100 */
[----:B--2---:R-:W-:Y:S01]  /*0ac0*/  NOP ;  /* 0x0000000000007918 */ /* 0x004fe20000000000 */
.L_x_12:
        /* <DEDUP_REMOVED lines=20> */
[----:B------:R2:W1:Y:S02]  /*0c10*/  SYNCS.EXCH.64 URZ, [UR4+0xd8], UR6 ;  /* 0x0000d80604ff75b2 */ /* 0x0004640008000100 */
[----:B--2---:R-:W-:Y:S01]  /*0c20*/  NOP ;  /* 0x0000000000007918 */ /* 0x004fe20000000000 */
.L_x_13:
[----:B------:R-:W2:Y:S01]  /*0c30*/  SHFL.IDX PT, R2, R159, RZ, 0x1f ;  /* 0x00001fff9f027589 */ /* 0x000ea200000e0000 */
[----:B------:R-:W-:Y:S01]  /*0c40*/  NOP ;  /* 0x0000000000007918 */ /* 0x000fe20000000000 */
[----:B--2---:R-:W-:-:S13]  /*0c50*/  ISETP.NE.AND P0, PT, R2, 0x3, PT ;  /* 0x000000030200780c */ /* 0x004fda0003f05270 */
[----:B------:R-:W-:Y:S05]  /*0c60*/  @P0 BRA `(.L_x_14) ;  /* 0x0000000000380947 */ /* 0x000fea0003800000 */
[----:B------:R-:W2:Y:S01]  /*0c70*/  S2UR UR5, SR_CgaCtaId ;  /* 0x00000000000579c3 */ /* 0x000ea20000008800 */
[----:B-1----:R-:W-:Y:S01]  /*0c80*/  UMOV UR4, 0x400 ;  /* 0x0000040000047882 */ /* 0x002fe20000000000 */
[----:B------:R-:W-:Y:S01]  /*0c90*/  UMOV UR6, 0x20 ;  /* 0x0000002000067882 */ /* 0x000fe20000000000 */
[----:B------:R-:W-:Y:S01]  /*0ca0*/  ELECT P0, URZ, PT ;  /* 0x0000000000ff782f */ /* 0x000fe20003800000 */
[----:B------:R-:W-:-:S04]  /*0cb0*/  UIADD3 UR6, UPT, UPT, -UR6, 0x100000, URZ ;  /* 0x0010000006067890 */ /* 0x000fc8000fffe1ff */
[----:B------:R-:W-:Y:S02]  /*0cc0*/  USHF.L.U32 UR7, UR6, 0xb, URZ ;  /* 0x0000000b06077899 */ /* 0x000fe400080006ff */
[----:B------:R-:W-:Y:S02]  /*0cd0*/  USHF.L.U32 UR6, UR6, 0x1, URZ ;  /* 0x0000000106067899 */ /* 0x000fe400080006ff */
[----:B--2---:R-:W-:Y:S01]  /*0ce0*/  ULEA UR4, UR5, UR4, 0x18 ;  /* 0x0000000405047291 */ /* 0x004fe2000f8ec0ff */
[----:B------:R-:W1:Y:S11]  /*0cf0*/  FENCE.VIEW.ASYNC.S ;  /* 0x00000000000073c6 */ /* 0x000e760000000000 */
[----:B-1----:R2:W1:Y:S01]  /*0d00*/  SYNCS.EXCH.64 URZ, [UR4+0xe0], UR6 ;  /* 0x0000e00604ff75b2 */ /* 0x0024620008000100 */
[----:B------:R2:W1:Y:S01]  /*0d10*/  SYNCS.EXCH.64 URZ, [UR4+0xf0], UR6 ;  /* 0x0000f00604ff75b2 */ /* 0x0004620008000100 */
[----:B------:R2:W1:Y:S01]  /*0d20*/  SYNCS.EXCH.64 URZ, [UR4+0xe8], UR6 ;  /* 0x0000e80604ff75b2 */ /* 0x0004620008000100 */
[----:B------:R2:W1:Y:S02]  /*0d30*/  SYNCS.EXCH.64 URZ, [UR4+0xf8], UR6 ;  /* 0x0000f80604ff75b2 */ /* 0x0004640008000100 */
[----:B--2---:R-:W-:Y:S01]  /*0d40*/  NOP ;  /* 0x0000000000007918 */ /* 0x004fe20000000000 */
.L_x_14:
[----:B-1----:R-:W1:Y:S01]  /*0d50*/  LDCU UR4, c[0x0][0x36c] ;  /* 0x00006d80ff0477ac */ /* 0x002e620008000800 */
[----:B------:R-:W-:Y:S01]  /*0d60*/  ISETP.NE.OR P3, PT, R0, 0x2, !P3 ;  /* 0x000000020000780c */ /* 0x000fe20005f65670 */
[----:B------:R-:W-:Y:S01]  /*0d70*/  NOP ;  /* 0x0000000000007918 */ /* 0x000fe20000000000 */
[----:B------:R-:W-:Y:S01]  /*0d80*/  LOP3.LUT R0, R170, 0x1f, RZ, 0xc0, !PT ;  /* 0x0000001faa007812 */ /* 0x000fe200078ec0ff */
[----:B------:R-:W-:Y:S02]  /*0d90*/  UISETP.NE.AND UP4, UPT, UR17, URZ, UPT ;  /* 0x000000ff1100728c */ /* 0x000fe4000bf85270 */
[----:B-1----:R-:W-:-:S09]  /*0da0*/  UISETP.EQ.U32.AND UP5, UPT, UR4, 0x1, UPT ;  /* 0x000000010400788c */ /* 0x002fd2000bfa2070 */
[----:B------:R-:W-:Y:S05]  /*0db0*/  BRA.U !UP5, `(.L_x_15) ;  /* 0x000000010d087547 */ /* 0x000fea000b800000 */
[----:B---34-:R-:W-:Y:S01]  /*0dc0*/  UCGABAR_ARV ;  /* 0x00000000000079c7 */ /* 0x018fe20008000000 */
[----:B------:R-:W-:Y:S05]  /*0dd0*/  BRA `(.L_x_16) ;  /* 0x0000000000047947 */ /* 0x000fea0003800000 */
.L_x_15:
[----:B---34-:R-:W-:Y:S01]  /*0de0*/  NOP ;  /* 0x0000000000007918 */ /* 0x018fe20000000000 */
.L_x_16:
[----:B------:R-:W1:Y:S01]  /*0df0*/  S2UR UR7, SR_CTAID.X ;  /* 0x00000000000779c3 */ /* 0x000e620000002500 */
[----:B------:R-:W-:-:S05]  /*0e00*/  CS2R.32 R160, SR_CgaSize ;  /* 0x0000000000a07805 */ /* 0x000fca0000008a00 */
[----:B------:R-:W-:-:S05]  /*0e10*/  IMAD R160, R160, -0xa0, RZ ;  /* 0xffffff60a0a07824 */ /* 0x000fca00078e02ff */
[----:B------:R-:W-:-:S14]  /*0e20*/  R2UR UR5, R160 ;  /* 0x00000000a00572ca */ /* 0x000fdc00000e0000 */
[----:B------:R-:W2:Y:S01]  /*0e30*/  LDCU UR5, c[0x0][UR5+0x2b0] ;  /* 0x00005600050577ac */ /* 0x000ea20008000800 */
[----:B------:R-:W-:-:S05]  /*0e40*/  CS2R.32 R160, SR_CgaSize ;  /* 0x0000000000a07805 */ /* 0x000fca0000008a00 */
[----:B------:R-:W-:-:S05]  /*0e50*/  IMAD R160, R160, -0xa0, RZ ;  /* 0xffffff60a0a07824 */ /* 0x000fca00078e02ff */
[----:B------:R-:W-:-:S14]  /*0e60*/  R2UR UR4, R160 ;  /* 0x00000000a00472ca */ /* 0x000fdc00000e0000 */
[----:B------:R-:W3:Y:S01]  /*0e70*/  LDCU UR4, c[0x0][UR4+0x2b4] ;  /* 0x00005680040477ac */ /* 0x000ee20008000800 */
[----:B------:R-:W4:Y:S01]  /*0e80*/  S2UR UR8, SR_CTAID.Y ;  /* 0x00000000000879c3 */ /* 0x000f220000002600 */
[----:B------:R-:W-:-:S05]  /*0e90*/  CS2R.32 R160, SR_CgaSize ;  /* 0x0000000000a07805 */ /* 0x000fca0000008a00 */
[----:B------:R-:W-:-:S05]  /*0ea0*/  IMAD R160, R160, -0xa0, RZ ;  /* 0xffffff60a0a07824 */ /* 0x000fca00078e02ff */
[----:B------:R-:W-:-:S14]  /*0eb0*/  R2UR UR9, R160 ;  /* 0x00000000a00972ca */ /* 0x000fdc00000e0000 */
[----:B------:R-:W3:Y:S01]  /*0ec0*/  LDCU UR9, c[0x0][UR9+0x2a0] ;  /* 0x00005400090977ac */ /* 0x000ee20008000800 */
[----:B------:R-:W4:Y:S01]  /*0ed0*/  LDCU UR21, c[0x0][0xb24] ;  /* 0x00016480ff1577ac */ /* 0x000f220008000800 */
[----:B------:R-:W3:Y:S01]  /*0ee0*/  S2UR UR10, SR_CgaCtaId ;  /* 0x00000000000a79c3 */ /* 0x000ee20000008800 */
[----:B------:R-:W-:-:S05]  /*0ef0*/  CS2R.32 R160, SR_CgaSize ;  /* 0x0000000000a07805 */ /* 0x000fca0000008a00 */
[----:B------:R-:W-:-:S05]  /*0f00*/  IMAD R160, R160, -0xa0, RZ ;  /* 0xffffff60a0a07824 */ /* 0x000fca00078e02ff */
[----:B------:R-:W-:-:S14]  /*0f10*/  R2UR UR59, R160 ;  /* 0x00000000a03b72ca */ /* 0x000fdc00000e0000 */
[----:B------:R-:W3:Y:S01]  /*0f20*/  LDCU UR59, c[0x0][UR59+0x2a4] ;  /* 0x000054803b3b77ac */ /* 0x000ee20008000800 */
[----:B------:R-:W3:Y:S01]  /*0f30*/  LDCU UR42, c[0x0][0xb24] ;  /* 0x00016480ff2a77ac */ /* 0x000ee20008000800 */
[----:B-1----:R-:W-:Y:S01]  /*0f40*/  I2FP.F32.U32 R3, UR7 ;  /* 0x0000000700037c45 */ /* 0x002fe20008201000 */
[----:B------:R-:W1:Y:S01]  /*0f50*/  S2UR UR36, SR_CTAID.Z ;  /* 0x00000000002479c3 */ /* 0x000e620000002700 */
[----:B------:R-:W1:Y:S03]  /*0f60*/  LDCU UR27, c[0x0][0xb30] ;  /* 0x00016600ff1b77ac */ /* 0x000e660008000800 */
[----:B--2---:R-:W-:Y:S01]  /*0f70*/  FMUL R3, R3, UR5 ;  /* 0x0000000503037c20 */ /* 0x004fe20008400000 */
[----:B------:R-:W-:Y:S01]  /*0f80*/  UMOV UR16, UR7 ;  /* 0x0000000700107c82 */ /* 0x000fe20008000000 */
[----:B----4-:R-:W-:Y:S01]  /*0f90*/  UISETP.GE.AND UP2, UPT, UR21, 0x1, UPT ;  /* 0x000000011500788c */ /* 0x010fe2000bf46270 */
[----:B------:R-:W-:Y:S01]  /*0fa0*/  I2FP.F32.U32 R2, UR8 ;  /* 0x0000000800027c45 */ /* 0x000fe20008201000 */
[----:B------:R-:W-:-:S02]  /*0fb0*/  UMOV UR20, UR8 ;  /* 0x0000000800147c82 */ /* 0x000fc40008000000 */
[----:B------:R-:W2:Y:S02]  /*0fc0*/  F2I.U32.TRUNC.NTZ R3, R3 ;  /* 0x0000000300037305 */ /* 0x000ea4000020f000 */
[----:B---3--:R-:W-:Y:S01]  /*0fd0*/  FMUL R2, R2, UR4 ;  /* 0x0000000402027c20 */ /* 0x008fe20008400000 */
[----:B------:R-:W-:-:S05]  /*0fe0*/  USHF.L.U32 UR28, UR10, 0xb, URZ ;  /* 0x0000000b0a1c7899 */ /* 0x000fca00080006ff */
[----:B------:R-:W3:Y:S01]  /*0ff0*/  F2I.U32.TRUNC.NTZ R2, R2 ;  /* 0x0000000200027305 */ /* 0x000ee2000020f000 */
[----:B--2---:R-:W-:Y:S02]  /*1000*/  R2UR UR4, R3 ;  /* 0x00000000030472ca */ /* 0x004fe400000e0000 */
[----:B---3--:R-:W-:Y:S02]  /*1010*/  R2UR UR6, R2 ;  /* 0x00000000020672ca */ /* 0x008fe400000e0000 */
[----:B------:R-:W-:-:S09]  /*1020*/  PRMT R2, RZ, 0x7610, R2 ;  /* 0x00007610ff027816 */ /* 0x000fd20000000002 */
[----:B------:R-:W-:-:S04]  /*1030*/  UIADD3 UR5, UPT, UPT, -UR4, URZ, URZ ;  /* 0x000000ff04057290 */ /* 0x000fc8000fffe1ff */
[----:B------:R-:W-:Y:S02]  /*1040*/  UIMAD UR5, UR9, UR5, UR7 ;  /* 0x00000005090572a4 */ /* 0x000fe4000f8e0207 */
[----:B------:R-:W-:-:S04]  /*1050*/  UIADD3 UR4, UPT, UPT, -UR6, URZ, URZ ;  /* 0x000000ff06047290 */ /* 0x000fc8000fffe1ff */
[----:B------:R-:W-:Y:S01]  /*1060*/  IMAD.U32 R160, RZ, RZ, UR5 ;  /* 0x00000005ffa07e24 */ /* 0x000fe2000f8e00ff */
[----:B------:R-:W-:Y:S01]  /*1070*/  UIMAD UR59, UR59, UR4, UR8 ;  /* 0x000000043b3b72a4 */ /* 0x000fe2000f8e0208 */
[----:B-1----:R-:W-:Y:S11]  /*1080*/  BRA.U UP4, `(.L_x_17) ;  /* 0x0000000104287547 */ /* 0x002ff6000b800000 */
[----:B------:R-:W-:Y:S01]  /*1090*/  R2UR UR4, R160 ;  /* 0x00000000a00472ca */ /* 0x000fe200000e0000 */
[----:B------:R-:W-:Y:S02]  /*10a0*/  UISETP.NE.AND UP0, UPT, UR59, URZ, UPT ;  /* 0x000000ff3b00728c */ /* 0x000fe4000bf05270 */
[----:B------:R-:W-:-:S10]  /*10b0*/  UISETP.NE.AND UP1, UPT, UR59, 0x1, UPT ;  /* 0x000000013b00788c */ /* 0x000fd4000bf25270 */
[----:B------:R-:W-:-:S04]  /*10c0*/  UISETP.EQ.OR UP0, UPT, UR4, URZ, !UP0 ;  /* 0x000000ff0400728c */ /* 0x000fc8000c702670 */
[----:B------:R-:W-:Y:S02]  /*10d0*/  USEL UR5, URZ, 0x1, !UP0 ;  /* 0x00000001ff057887 */ /* 0x000fe4000c000000 */
[----:B------:R-:W-:Y:S02]  /*10e0*/  UISETP.NE.AND UP0, UPT, UR4, URZ, UPT ;  /* 0x000000ff0400728c */ /* 0x000fe4000bf05270 */
[----:B------:R-:W-:-:S04]  /*10f0*/  USEL UR4, URZ, 0x2, UP1 ;  /* 0x00000002ff047887 */ /* 0x000fc80008800000 */
[----:B------:R-:W-:-:S04]  /*1100*/  USEL UR4, UR4, 0x2, UP0 ;  /* 0x0000000204047887 */ /* 0x000fc80008000000 */
[----:B------:R-:W-:-:S06]  /*1110*/  UIADD3 UR4, UPT, UPT, UR5, UR4, URZ ;  /* 0x0000000405047290 */ /* 0x000fcc000fffe0ff */
[----:B------:R-:W-:Y:S02]  /*1120*/  MOV R2, UR4 ;  /* 0x0000000400027c02 */ /* 0x000fe40008000f00 */
.L_x_17:
[----:B------:R-:W-:Y:S05]  /*1130*/  BRA.U !UP2, `(.L_x_18) ;  /* 0x000000010ad47547 */ /* 0x000fea000b800000 */
[----:B------:R-:W1:Y:S01]  /*1140*/  LDCU.128 UR12, c[0x0][0xb10] ;  /* 0x00016200ff0c77ac */ /* 0x000e620008000c00 */
[----:B------:R-:W2:Y:S01]  /*1150*/  LDCU UR6, c[0x0][0x370] ;  /* 0x00006e00ff0677ac */ /* 0x000ea20008000800 */
[----:B------:R-:W3:Y:S01]  /*1160*/  LDCU UR5, c[0x0][0x374] ;  /* 0x00006e80ff0577ac */ /* 0x000ee20008000800 */
[----:B------:R-:W4:Y:S01]  /*1170*/  LDCU UR26, c[0x0][0xb0c] ;  /* 0x00016180ff1a77ac */ /* 0x000f220008000800 */
[----:B------:R-:W4:Y:S01]  /*1180*/  LDCU UR4, c[0x0][0xb20] ;  /* 0x00016400ff0477ac */ /* 0x000f220008000800 */
[----:B------:R-:W4:Y:S01]  /*1190*/  LDCU.64 UR8, c[0x0][0xb28] ;  /* 0x00016500ff0877ac */ /* 0x000f220008000a00 */
[----:B-1----:R-:W-:Y:S02]  /*11a0*/  UISETP.NE.AND UP0, UPT, UR14, 0x1, UPT ;  /* 0x000000010e00788c */ /* 0x002fe4000bf05270 */
[----:B---3--:R-:W-:Y:S02]  /*11b0*/  UIMAD.WIDE.U32 UR10, UR5, UR15, URZ ;  /* 0x0000000f050a72a5 */ /* 0x008fe4000f8e00ff */
[----:B--2---:R-:W-:-:S02]  /*11c0*/  UIMAD.WIDE.U32 UR22, UR6, UR12, URZ ;  /* 0x0000000c061672a5 */ /* 0x004fc4000f8e00ff */
[----:B----4-:R-:W-:Y:S02]  /*11d0*/  UISETP.NE.AND UP1, UPT, UR26, 0x1, UPT ;  /* 0x000000011a00788c */ /* 0x010fe4000bf25270 */
[----:B------:R-:W-:Y:S01]  /*11e0*/  UISETP.NE.AND UP2, UPT, UR21, 0x1, UPT ;  /* 0x000000011500788c */ /* 0x000fe2000bf45270 */
[----:B------:R-:W-:Y:S02]  /*11f0*/  UMOV UR10, UR11 ;  /* 0x0000000b000a7c82 */ /* 0x000fe40008000000 */
[----:B------:R-:W-:Y:S01]  /*1200*/  UMOV UR22, UR23 ;  /* 0x0000001700167c82 */ /* 0x000fe20008000000 */
[----:B------:R-:W-:Y:S02]  /*1210*/  @UP0 USHF.R.U32.HI UR5, URZ, UR4, UR10 ;  /* 0x00000004ff050299 */ /* 0x000fe4000801160a */
[----:B------:R-:W-:Y:S02]  /*1220*/  UIMAD.WIDE.U32 UR24, UR20, UR15, URZ ;  /* 0x0000000f141872a5 */ /* 0x000fe4000f8e00ff */
[----:B------:R-:W-:-:S02]  /*1230*/  UIMAD.WIDE.U32 UR10, UR5, UR8, URZ ;  /* 0x00000008050a72a5 */ /* 0x000fc4000f8e00ff */
[----:B------:R-:W-:Y:S02]  /*1240*/  @UP1 USHF.R.U32.HI UR6, URZ, UR13, UR22 ;  /* 0x0000000dff061299 */ /* 0x000fe40008011616 */
[----:B------:R-:W-:Y:S02]  /*1250*/  UIMAD.WIDE.U32 UR18, UR16, UR12, URZ ;  /* 0x0000000c101272a5 */ /* 0x000fe4000f8e00ff */
[----:B------:R-:W-:Y:S01]  /*1260*/  UIMAD.WIDE.U32 UR22, UR6, UR8, URZ ;  /* 0x00000008061672a5 */ /* 0x000fe2000f8e00ff */
[----:B------:R-:W-:Y:S01]  /*1270*/  UMOV UR24, UR25 ;  /* 0x0000001900187c82 */ /* 0x000fe20008000000 */
[----:B------:R-:W-:Y:S01]  /*1280*/  UMOV UR10, UR11 ;  /* 0x0000000b000a7c82 */ /* 0x000fe20008000000 */
[----:B------:R-:W-:Y:S02]  /*1290*/  USHF.R.U32.HI UR24, URZ, UR4, UR24 ;  /* 0x00000004ff187299 */ /* 0x000fe40008011618 */
[----:B------:R-:W-:Y:S02]  /*12a0*/  @UP2 USHF.R.U32.HI UR5, URZ, UR9, UR10 ;  /* 0x00000009ff052299 */ /* 0x000fe4000801160a */
[----:B------:R-:W-:Y:S01]  /*12b0*/  UMOV UR7, UR23 ;  /* 0x0000001700077c82 */ /* 0x000fe20008000000 */
[----:B------:R-:W-:Y:S01]  /*12c0*/  UMOV UR18, UR19 ;  /* 0x0000001300127c82 */ /* 0x000fe20008000000 */
[----:B------:R-:W-:-:S02]  /*12d0*/  @UP2 USHF.R.U32.HI UR6, URZ, UR9, UR7 ;  /* 0x00000009ff062299 */ /* 0x000fc40008011607 */
[----:B------:R-:W-:Y:S02]  /*12e0*/  USHF.R.U32.HI UR18, URZ, UR13, UR18 ;  /* 0x0000000dff127299 */ /* 0x000fe40008011612 */
[----:B------:R-:W-:Y:S02]  /*12f0*/  USEL UR4, UR20, UR24, !UP0 ;  /* 0x0000001814047287 */ /* 0x000fe4000c000000 */
[----:B------:R-:W-:Y:S02]  /*1300*/  UIMAD UR7, UR5, UR21, URZ ;  /* 0x00000015050772a4 */ /* 0x000fe4000f8e02ff */
[----:B------:R-:W-:Y:S02]  /*1310*/  USEL UR5, UR16, UR18, !UP1 ;  /* 0x0000001210057287 */ /* 0x000fe4000c800000 */
[----:B------:R-:W-:Y:S02]  /*1320*/  UIMAD UR12, UR6, UR21, URZ ;  /* 0x00000015060c72a4 */ /* 0x000fe4000f8e02ff */
[----:B------:R-:W-:-:S02]  /*1330*/  UISETP.GE.AND UP0, UPT, UR4, UR7, UPT ;  /* 0x000000070400728c */ /* 0x000fc4000bf06270 */
[----:B------:R-:W-:Y:S02]  /*1340*/  UIMAD.WIDE.U32 UR10, UR4, UR8, URZ ;  /* 0x00000008040a72a5 */ /* 0x000fe4000f8e00ff */
[----:B------:R-:W-:Y:S02]  /*1350*/  UISETP.GE.OR UP0, UPT, UR5, UR12, UP0 ;  /* 0x0000000c0500728c */ /* 0x000fe40008706670 */
[----:B------:R-:W-:Y:S02]  /*1360*/  UIMAD.WIDE.U32 UR12, UR5, UR8, URZ ;  /* 0x00000008050c72a5 */ /* 0x000fe4000f8e00ff */
[----:B------:R-:W-:Y:S01]  /*1370*/  UIADD3 UR10, UPT, UPT, -UR4, URZ, URZ ;  /* 0x000000ff040a7290 */ /* 0x000fe2000fffe1ff */
[----:B------:R-:W-:Y:S01]  /*1380*/  UMOV UR8, UR11 ;  /* 0x0000000b00087c82 */ /* 0x000fe20008000000 */
[----:B------:R-:W-:Y:S02]  /*1390*/  UIADD3 UR11, UPT, UPT, -UR5, URZ, URZ ;  /* 0x000000ff050b7290 */ /* 0x000fe4000fffe1ff */
[----:B------:R-:W-:-:S03]  /*13a0*/  USHF.R.U32.HI UR8, URZ, UR9, UR8 ;  /* 0x00000009ff087299 */ /* 0x000fc60008011608 */
[----:B------:R-:W-:Y:S01]  /*13b0*/  @!UP0 UMOV UR7, UR13 ;  /* 0x0000000d00078c82 */ /* 0x000fe20008000000 */
[----:B------:R-:W-:Y:S02]  /*13c0*/  UIMAD UR20, UR14, UR10, UR20 ;  /* 0x0000000a0e1472a4 */ /* 0x000fe4000f8e0214 */
[----:B------:R-:W-:Y:S02]  /*13d0*/  USEL UR8, UR4, UR8, !UP2 ;  /* 0x0000000804087287 */ /* 0x000fe4000d000000 */
[----:B------:R-:W-:Y:S02]  /*13e0*/  @!UP0 USHF.R.U32.HI UR7, URZ, UR9, UR7 ;  /* 0x00000009ff078299 */ /* 0x000fe40008011607 */
[----:B------:R-:W-:Y:S02]  /*13f0*/  UIADD3 UR9, UPT, UPT, -UR8, URZ, URZ ;  /* 0x000000ff08097290 */ /* 0x000fe4000fffe1ff */
[----:B------:R-:W-:Y:S02]  /*1400*/  @!UP0 USEL UR7, UR5, UR7, !UP2 ;  /* 0x0000000705078287 */ /* 0x000fe4000d000000 */
[----:B------:R-:W-:-:S02]  /*1410*/  UIMAD UR9, UR21, UR9, UR4 ;  /* 0x00000009150972a4 */ /* 0x000fc4000f8e0204 */
[----:B------:R-:W-:Y:S02]  /*1420*/  @!UP0 UIADD3 UR8, UPT, UPT, UR8, -UR7, URZ ;  /* 0x8000000708088290 */ /* 0x000fe4000fffe0ff */
[----:B------:R-:W-:Y:S02]  /*1430*/  @!UP0 UIMAD UR6, UR9, UR6, UR7 ;  /* 0x00000006090682a4 */ /* 0x000fe4000f8e0207 */
[----:B------:R-:W-:Y:S02]  /*1440*/  @!UP0 UIMAD UR4, UR8, UR21, UR5 ;  /* 0x00000015080482a4 */ /* 0x000fe4000f8e0205 */
[----:B------:R-:W-:Y:S02]  /*1450*/  UIMAD UR16, UR26, UR11, UR16 ;  /* 0x0000000b1a1072a4 */ /* 0x000fe4000f8e0210 */
[----:B------:R-:W-:Y:S01]  /*1460*/  UIMAD UR20, UR4, UR14, UR20 ;  /* 0x0000000e041472a4 */ /* 0x000fe2000f8e0214 */
[----:B------:R-:W-:Y:S02]  /*1470*/  @!UP0 UMOV UR5, UR6 ;  /* 0x0000000600058c82 */ /* 0x000fe40008000000 */
[----:B------:R-:W-:-:S12]  /*1480*/  UIMAD UR16, UR5, UR26, UR16 ;  /* 0x0000001a051072a4 */ /* 0x000fd8000f8e0210 */
.L_x_18:
[----:B------:R-:W-:Y:S02]  /*1490*/  UISETP.NE.AND UP1, UPT, UR27, 0x1, UPT ;  /* 0x000000011b00788c */ /* 0x000fe4000bf25270 */
[----:B------:R-:W-:Y:S02]  /*14a0*/  UISETP.NE.AND UP0, UPT, UR17, 0x2, UPT ;  /* 0x000000021100788c */ /* 0x000fe4000bf05270 */
[----:B------:R-:W-:-:S05]  /*14b0*/  ULOP3.LUT UR28, UR28, 0x800, URZ, 0xc0, !UPT ;  /* 0x000008001c1c7892 */ /* 0x000fca000f8ec0ff */
[----:B------:R-:W-:Y:S07]  /*14c0*/  BRA.U UP1, `(.L_x_19) ;  /* 0x0000000101447547 */ /* 0x000fee000b800000 */
[----:B------:R-:W1:Y:S01]  /*14d0*/  LDCU.128 UR8, c[0x0][0xb10] ;  /* 0x00016200ff0877ac */ /* 0x000e620008000c00 */
[----:B------:R-:W2:Y:S01]  /*14e0*/  LDCU UR12, c[0x0][0xb0c] ;  /* 0x00016180ff0c77ac */ /* 0x000ea20008000800 */
[----:B------:R-:W3:Y:S01]  /*14f0*/  LDCU UR13, c[0x0][0xb20] ;  /* 0x00016400ff0d77ac */ /* 0x000ee20008000800 */
[----:B-1----:R-:W-:Y:S02]  /*1500*/  UIMAD.WIDE.U32 UR6, UR16, UR8, URZ ;  /* 0x00000008100672a5 */ /* 0x002fe4000f8e00ff */
[----:B------:R-:W-:Y:S02]  /*1510*/  UIMAD.WIDE.U32 UR4, UR20, UR11, URZ ;  /* 0x0000000b140472a5 */ /* 0x000fe4000f8e00ff */
[----:B--2---:R-:W-:Y:S02]  /*1520*/  UISETP.NE.AND UP2, UPT, UR12, 0x1, UPT ;  /* 0x000000010c00788c */ /* 0x004fe4000bf45270 */
[----:B------:R-:W-:Y:S01]  /*1530*/  UISETP.NE.AND UP1, UPT, UR10, 0x1, UPT ;  /* 0x000000010a00788c */ /* 0x000fe2000bf25270 */
[----:B------:R-:W-:-:S02]  /*1540*/  UMOV UR6, UR7 ;  /* 0x0000000700067c82 */ /* 0x000fc40008000000 */
[----:B------:R-:W-:Y:S01]  /*1550*/  UMOV UR4, UR5 ;  /* 0x0000000500047c82 */ /* 0x000fe20008000000 */
[----:B------:R-:W-:Y:S02]  /*1560*/  USHF.R.U32.HI UR6, URZ, UR9, UR6 ;  /* 0x00000009ff067299 */ /* 0x000fe40008011606 */
[----:B---3--:R-:W-:Y:S02]  /*1570*/  USHF.R.U32.HI UR4, URZ, UR13, UR4 ;  /* 0x0000000dff047299 */ /* 0x008fe40008011604 */
[----:B------:R-:W-:Y:S02]  /*1580*/  USEL UR5, UR16, UR6, !UP2 ;  /* 0x0000000610057287 */ /* 0x000fe4000d000000 */
[----:B------:R-:W-:-:S04]  /*1590*/  USEL UR4, UR20, UR4, !UP1 ;  /* 0x0000000414047287 */ /* 0x000fc8000c800000 */
[----:B------:R-:W-:Y:S02]  /*15a0*/  UIADD3 UR6, UPT, UPT, UR5, -UR4, URZ ;  /* 0x8000000405067290 */ /* 0x000fe4000fffe0ff */
[----:B------:R-:W-:Y:S02]  /*15b0*/  UIADD3 UR4, UPT, UPT, -UR5, UR4, URZ ;  /* 0x0000000405047290 */ /* 0x000fe4000fffe1ff */
[----:B------:R-:W-:Y:S02]  /*15c0*/  UIMAD UR20, UR6, UR10, UR20 ;  /* 0x0000000a061472a4 */ /* 0x000fe4000f8e0214 */
[----:B------:R-:W-:-:S12]  /*15d0*/  UIMAD UR16, UR4, UR12, UR16 ;  /* 0x0000000c041072a4 */ /* 0x000fd8000f8e0210 */
.L_x_19:
[----:B------:R-:W-:Y:S05]  /*15e0*/  BRA.U !UP5, `(.L_x_20) ;  /* 0x000000010d0c7547 */ /* 0x000fea000b800000 */
[----:B------:R-:W-:Y:S01]  /*15f0*/  UCGABAR_WAIT ;  /* 0x0000000000007dc7 */ /* 0x000fe20008000000 */
[----:B------:R-:W-:Y:S01]  /*1600*/  CCTL.IVALL ;  /* 0x00000000ff00798f */ /* 0x000fe20002000000 */
[----:B------:R-:W-:Y:S05]  /*1610*/  BRA `(.L_x_21) ;  /* 0x0000000000047947 */ /* 0x000fea0003800000 */
.L_x_20:
[----:B------:R-:W-:Y:S06]  /*1620*/  BAR.SYNC.DEFER_BLOCKING 0x0 ;  /* 0x0000000000007b1d */ /* 0x000fec0000010000 */
.L_x_21:
[----:B------:R-:W-:Y:S05]  /*1630*/  BRA.U UP0, `(.L_x_22) ;  /* 0x0000001100dc7547 */ /* 0x000fea000b800000 */
[----:B------:R-:W1:Y:S01]  /*1640*/  LDCU UR6, c[0x0][0x38c] ;  /* 0x00007180ff0677ac */ /* 0x000e620008000800 */
[----:B------:R-:W2:Y:S01]  /*1650*/  S2UR UR8, SR_CgaCtaId ;  /* 0x00000000000879c3 */ /* 0x000ea20000008800 */
[----:B------:R-:W-:Y:S01]  /*1660*/  PLOP3.LUT P1, PT, PT, PT, UP3, 0x80, 0x8 ;  /* 0x000000000008781c */ /* 0x000fe20003f2f038 */
[----:B------:R-:W-:Y:S01]  /*1670*/  IMAD.MOV.U32 R12, RZ, RZ, 0x1 ;  /* 0x00000001ff0c7424 */ /* 0x000fe200078e00ff */
[----:B------:R-:W-:Y:S01]  /*1680*/  UMOV UR7, 0x400 ;  /* 0x0000040000077882 */ /* 0x000fe20000000000 */
[----:B------:R-:W-:Y:S01]  /*1690*/  UISETP.NE.AND UP1, UPT, UR17, URZ, UPT ;  /* 0x000000ff1100728c */ /* 0x000fe2000bf25270 */
[----:B------:R-:W-:Y:S02]  /*16a0*/  ISETP.EQ.OR P2, PT, R0, RZ, P3 ;  /* 0x000000ff0000720c */ /* 0x000fe40001f42670 */
[----:B------:R-:W-:Y:S02]  /*16b0*/  CS2R R10, SRZ ;  /* 0x00000000000a7805 */ /* 0x000fe4000001ff00 */
[----:B------:R-:W-:Y:S01]  /*16c0*/  PLOP3.LUT P1, PT, P1, PT, PT, 0x8, 0x80 ;  /* 0x000000000080781c */ /* 0x000fe20000f2e170 */
[----:B------:R-:W-:Y:S01]  /*16d0*/  IMAD.MOV.U32 R9, RZ, RZ, RZ ;  /* 0x000000ffff097224 */ /* 0x000fe200078e00ff */
[----:B------:R-:W3:Y:S01]  /*16e0*/  LDCU UR40, c[0x0][0x370] ;  /* 0x00006e00ff2877ac */ /* 0x000ee20008000800 */
[----:B------:R-:W-:Y:S01]  /*16f0*/  IMAD.MOV.U32 R8, RZ, RZ, 0x1 ;  /* 0x00000001ff087424 */ /* 0x000fe200078e00ff */
[----:B------:R-:W4:Y:S01]  /*1700*/  LDCU.64 UR26, c[0x0][0x348] ;  /* 0x00006900ff1a77ac */ /* 0x000f220008000a00 */
[----:B-1----:R-:W-:-:S02]  /*1710*/  UIADD3 UR5, UPT, UPT, UR6, 0x1f, URZ ;  /* 0x0000001f06057890 */ /* 0x002fc4000fffe0ff */
[----:B------:R-:W-:Y:S02]  /*1720*/  USHF.R.U32.HI UR45, URZ, 0x5, UR28 ;  /* 0x00000005ff2d7899 */ /* 0x000fe4000801161c */
[----:B------:R-:W-:Y:S02]  /*1730*/  USHF.R.S32.HI UR4, URZ, 0x1f, UR5 ;  /* 0x0000001fff047899 */ /* 0x000fe40008011405 */
[----:B------:R-:W-:Y:S02]  /*1740*/  UIADD3 UR46, UPT, UPT, UR6, 0x3e, URZ ;  /* 0x0000003e062e7890 */ /* 0x000fe4000fffe0ff */
[----:B------:R-:W-:Y:S02]  /*1750*/  ULEA.HI UR4, UR4, UR5, URZ, 0x5 ;  /* 0x0000000504047291 */ /* 0x000fe4000f8f28ff */
[----:B--2---:R-:W-:Y:S02]  /*1760*/  ULEA UR7, UR8, UR7, 0x18 ;  /* 0x0000000708077291 */ /* 0x004fe4000f8ec0ff */
[----:B------:R-:W-:-:S02]  /*1770*/  USHF.R.S32.HI UR43, URZ, 0x5, UR4 ;  /* 0x00000005ff2b7899 */ /* 0x000fc40008011404 */
[----:B------:R-:W-:Y:S02]  /*1780*/  UIADD3 UR4, UPT, UPT, UR6, -0x1, URZ ;  /* 0xffffffff06047890 */ /* 0x000fe4000fffe0ff */
[----:B------:R-:W-:Y:S02]  /*1790*/  UISETP.LT.U32.AND UP0, UPT, UR43, 0x5, UPT ;  /* 0x000000052b00788c */ /* 0x000fe4000bf01070 */
[----:B------:R-:W-:Y:S02]  /*17a0*/  UISETP.GE.U32.AND UP2, UPT, UR4, -0x3f, UPT ;  /* 0xffffffc10400788c */ /* 0x000fe4000bf46070 */
[----:B------:R-:W-:Y:S01]  /*17b0*/  USEL UR41, UR43, 0x5, UP0 ;  /* 0x000000052b297887 */ /* 0x000fe20008000000 */
[----:B------:R-:W1:Y:S03]  /*17c0*/  LDCU UR39, c[0x0][0x374] ;  /* 0x00006e80ff2777ac */ /* 0x000e660008000800 */
[----:B------:R-:W-:-:S02]  /*17d0*/  UIADD3 UR21, UPT, UPT, UR41, -0x1, URZ ;  /* 0xffffffff29157890 */ /* 0x000fc4000fffe0ff */
[----:B------:R-:W-:-:S03]  /*17e0*/  USEL UR24, UR48, 0x2, UP1 ;  /* 0x0000000230187887 */ /* 0x000fc60008800000 */
[----:B------:R-:W-:Y:S02]  /*17f0*/  @UP2 UIADD3 UR21, UPT, UPT, UR41, URZ, URZ ;  /* 0x000000ff29152290 */ /* 0x000fe4000fffe0ff */
[----:B------:R-:W-:Y:S02]  /*1800*/  UIADD3 UR29, UPT, UPT, UR7, 0xc400, UR28 ;  /* 0x0000c400071d7890 */ /* 0x000fe4000fffe01c */
[----:B------:R-:W-:Y:S02]  /*1810*/  UIADD3 UR44, UPT, UPT, UR43, -UR41, URZ ;  /* 0x800000292b2c7290 */ /* 0x000fe4000fffe0ff */
[----:B------:R-:W-:Y:S01]  /*1820*/  UIADD3 UR21, UPT, UPT, UR21, 0x1, URZ ;  /* 0x0000000115157890 */ /* 0x000fe2000fffe0ff */
[----:B---34-:R-:W-:-:S11]  /*1830*/  UMOV UR5, URZ ;  /* 0x000000ff00057c82 */ /* 0x018fd60008000000 */
.L_x_42:
[----:B------:R-:W2:Y:S02]  /*1840*/  S2UR UR4, SR_CgaCtaId ;  /* 0x00000000000479c3 */ /* 0x000ea40000008800 */
[----:B--2---:R-:W-:-:S09]  /*1850*/  UISETP.NE.AND UP0, UPT, UR4, URZ, UPT ;  /* 0x000000ff0400728c */ /* 0x004fd2000bf05270 */
[----:B-1----:R-:W-:Y:S05]  /*1860*/  BRA.U UP0, `(.L_x_23) ;  /* 0x0000000100287547 */ /* 0x002fea000b800000 */
[----:B------:R-:W-:Y:S02]  /*1870*/  LEA R0, R9, UR7, 0x3 ;  /* 0x0000000709007c11 */ /* 0x000fe4000f8e18ff */
[----:B------:R-:W-:-:S04]  /*1880*/  SHF.L.U32 R3, R8, 0x1f, RZ ;  /* 0x0000001f08037819 */ /* 0x000fc800000006ff */
[----:B------:R-:W2:Y:S02]  /*1890*/  SYNCS.PHASECHK.TRANS64.TRYWAIT P0, [R0+URZ+0xf0], R3 ;  /* 0x0000f003000075a7 */ /* 0x000ea400080011ff */
[----:B--2---:R-:W-:Y:S05]  /*18a0*/  @!P0 BRA `(.L_x_24) ;  /* 0x0000009c00648947 */ /* 0x004fea0003800000 */
.L_x_134:
[----:B------:R3:W-:Y:S01]  /*18b0*/  SYNCS.ARRIVE.TRANS64.A1T0 RZ, [R0+URZ+0xe0], RZ ;  /* 0x0000e0ff00ff79a7 */ /* 0x0007e200081000ff */
[----:B------:R-:W-:-:S05]  /*18c0*/  VIADD R9, R9, 0x1 ;  /* 0x0000000109097836 */ /* 0x000fca0000000000 */
[----:B------:R-:W-:-:S04]  /*18d0*/  ISETP.NE.AND P0, PT, R9, 0x2, PT ;  /* 0x000000020900780c */ /* 0x000fc80003f05270 */
[----:B--2---:R-:W-:Y:S02]  /*18e0*/  SEL R3, RZ, 0x1, P0 ;  /* 0x00000001ff037807 */ /* 0x004fe40000000000 */
[----:B------:R-:W-:Y:S02]  /*18f0*/  SEL R9, R9, RZ, P0 ;  /* 0x000000ff09097207 */ /* 0x000fe40000000000 */
[----:B------:R-:W-:-:S07]  /*1900*/  LOP3.LUT R8, R8, R3, RZ, 0x3c, !PT ;  /* 0x0000000308087212 */ /* 0x000fce00078e3cff */
.L_x_23:
[----:B------:R-:W-:Y:S01]  /*1910*/  ULEA UR4, UR5, UR7, 0x3 ;  /* 0x0000000705047291 */ /* 0x000fe2000f8e18ff */
[----:B---3--:R-:W-:Y:S01]  /*1920*/  SHF.L.U32 R0, R12, 0x1f, RZ ;  /* 0x0000001f0c007819 */ /* 0x008fe200000006ff */
[----:B------:R-:W-:Y:S02]  /*1930*/  UISETP.GE.U32.AND UP0, UPT, UR46, 0x3f, UPT ;  /* 0x0000003f2e00788c */ /* 0x000fe4000bf06070 */
[----:B------:R-:W-:Y:S02]  /*1940*/  USHF.L.U32 UR11, UR20, 0x8, URZ ;  /* 0x00000008140b7899 */ /* 0x000fe400080006ff */
[----:B------:R-:W-:Y:S01]  /*1950*/  ULEA UR35, UR16, UR45, 0x7 ;  /* 0x0000002d10237291 */ /* 0x000fe2000f8e38ff */
[----:B------:R-:W-:Y:S02]  /*1960*/  UMOV UR13, URZ ;  /* 0x000000ff000d7c82 */ /* 0x000fe40008000000 */
[----:B------:R2:W3:Y:S02]  /*1970*/  SYNCS.PHASECHK.TRANS64.TRYWAIT P0, [UR4+0x28], R0 ;  /* 0x00002800ff0075a7 */ /* 0x0004e40008001104 */
[----:B------:R-:W-:Y:S07]  /*1980*/  BRA.U !UP0, `(.L_x_25) ;  /* 0x0000000108bc7547 */ /* 0x000fee000b800000 */
[----:B------:R-:W-:Y:S01]  /*1990*/  UMOV UR6, URZ ;  /* 0x000000ff00067c82 */ /* 0x000fe20008000000 */
[----:B------:R-:W-:-:S05]  /*19a0*/  UMOV UR4, UR5 ;  /* 0x0000000500047c82 */ /* 0x000fca0008000000 */
.L_x_31:
[----:B------:R-:W-:Y:S01]  /*19b0*/  ULEA UR33, UR4, UR7, 0x3 ;  /* 0x0000000704217291 */ /* 0x000fe2000f8e18ff */
[----:B---3--:R-:W-:Y:S01]  /*19c0*/  @!P3 MOV R2, 0x3000 ;  /* 0x000030000002b802 */ /* 0x008fe20000000f00 */
[----:B-1-3--:R-:W-:Y:S10]  /*19d0*/  @P0 BRA `(.L_x_26) ;  /* 0x00000000000c0947 */ /* 0x00aff40003800000 */
[----:B------:R-:W-:-:S04]  /*19e0*/  SHF.L.U32 R3, R12, 0x1f, RZ ;  /* 0x0000001f0c037819 */ /* 0x000fc800000006ff */
[----:B------:R-:W3:Y:S02]  /*19f0*/  SYNCS.PHASECHK.TRANS64.TRYWAIT P0, [UR33+0x28], R3 ;  /* 0x00002803ff0075a7 */ /* 0x000ee40008001121 */
[----:B---3--:R-:W-:Y:S05]  /*1a00*/  @!P0 BRA `(.L_x_27) ;  /* 0x0000009c00208947 */ /* 0x008fea0003800000 */
.L_x_26:
[----:B------:R3:W-:Y:S01]  /*1a10*/  @!P3 SYNCS.ARRIVE.TRANS64 RZ, [UR33], R2 ;  /* 0x00000002ffffb9a7 */ /* 0x0007e20008000021 */
[----:B------:R-:W-:-:S04]  /*1a20*/  ULOP3.LUT UR5, UR24, 0x2, URZ, 0xfc, !UPT ;  /* 0x0000000218057892 */ /* 0x000fc8000f8efcff */
[----:B------:R-:W-:-:S09]  /*1a30*/  UISETP.NE.AND UP0, UPT, UR5, 0x2, UPT ;  /* 0x000000020500788c */ /* 0x000fd2000bf05270 */
[----:B------:R-:W-:Y:S05]  /*1a40*/  BRA.U UP0, `(.L_x_28) ;  /* 0x0000000100047547 */ /* 0x000fea000b800000 */
[----:B-1----:R-:W-:Y:S05]  /*1a50*/  BPT.TRAP 0x1 ;  /* 0x000000040000795c */ /* 0x002fea0000300000 */
.L_x_28:
[----:B------:R-:W-:Y:S04]  /*1a60*/  BSSY.RECONVERGENT B0, `(.L_x_29) ;  /* 0x0000003000007945 */ /* 0x000fe80003800200 */
[----:B------:R-:W-:Y:S05]  /*1a70*/  @P2 BRA `(.L_x_30) ;  /* 0x0000000000042947 */ /* 0x000fea0003800000 */
[----:B-1----:R-:W-:Y:S05]  /*1a80*/  BPT.TRAP 0x1 ;  /* 0x000000040000795c */ /* 0x002fea0000300000 */
.L_x_30:
[----:B-1----:R-:W-:Y:S05]  /*1a90*/  BSYNC.RECONVERGENT B0 ;  /* 0x0000000000007941 */ /* 0x002fea0003800200 */
.L_x_29:
[----:B------:R-:W-:Y:S02]  /*1aa0*/  UIADD3 UR5, UPT, UPT, UR4, 0x1, URZ ;  /* 0x0000000104057890 */ /* 0x000fe4000fffe0ff */
[----:B------:R-:W-:Y:S02]  /*1ab0*/  ULEA UR32, UR4, UR28, 0xc ;  /* 0x0000001c04207291 */ /* 0x000fe4000f8e60ff */
[----:B------:R-:W-:Y:S02]  /*1ac0*/  UISETP.NE.AND UP0, UPT, UR5, 0x5, UPT ;  /* 0x000000050500788c */ /* 0x000fe4000bf05270 */
[----:B------:R-:W-:Y:S02]  /*1ad0*/  UIADD3 UR16, UP1, UPT, UR26, 0x80, URZ ;  /* 0x000000801a107890 */ /* 0x000fe4000ff3e0ff */
[----:B------:R-:W-:Y:S02]  /*1ae0*/  USEL UR9, URZ, 0x1, UP0 ;  /* 0x00000001ff097887 */ /* 0x000fe40008000000 */
[----:B------:R-:W-:-:S02]  /*1af0*/  USEL UR5, UR5, URZ, UP0 ;  /* 0x000000ff05057287 */ /* 0x000fc40008000000 */
[----:B------:R-:W-:Y:S02]  /*1b00*/  UIADD3 UR14, UP0, UPT, UR26, 0x180, URZ ;  /* 0x000001801a0e7890 */ /* 0x000fe4000ff1e0ff */
[----:B------:R-:W-:Y:S01]  /*1b10*/  ULEA UR8, UR5, UR7, 0x3 ;  /* 0x0000000705087291 */ /* 0x000fe2000f8e18ff */
[----:B------:R-:W-:Y:S01]  /*1b20*/  LOP3.LUT R12, R12, UR9, RZ, 0x3c, !PT ;  /* 0x000000090c0c7c12 */ /* 0x000fe2000f8e3cff */
[----:B------:R-:W-:Y:S02]  /*1b30*/  USHF.L.U32 UR34, UR6, 0x5, URZ ;  /* 0x0000000506227899 */ /* 0x000fe400080006ff */
[----:B------:R-:W-:Y:S01]  /*1b40*/  UIADD3.X UR17, UPT, UPT, URZ, UR27, URZ, UP1, !UPT ;  /* 0x0000001bff117290 */ /* 0x000fe20008ffe4ff */
[----:B--2---:R-:W-:Y:S01]  /*1b50*/  SHF.L.U32 R0, R12, 0x1f, RZ ;  /* 0x0000001f0c007819 */ /* 0x004fe200000006ff */
[----:B------:R-:W-:Y:S02]  /*1b60*/  UIADD3 UR32, UPT, UPT, UR7, 0xc400, UR32 ;  /* 0x0000c40007207890 */ /* 0x000fe4000fffe020 */
[----:B------:R-:W-:Y:S01]  /*1b70*/  UIADD3.X UR15, UPT, UPT, URZ, UR27, URZ, UP0, !UPT ;  /* 0x0000001bff0f7290 */ /* 0x000fe200087fe4ff */
[----:B------:R4:W1:Y:S01]  /*1b80*/  SYNCS.PHASECHK.TRANS64.TRYWAIT P0, [UR8+0x28], R0 ;  /* 0x00002800ff0075a7 */ /* 0x0008620008001108 */
[----:B------:R-:W-:Y:S01]  /*1b90*/  ULEA UR8, UR4, UR7, 0xd ;  /* 0x0000000704087291 */ /* 0x000fe2000f8e68ff */
[----:B------:R-:W-:Y:S01]  /*1ba0*/  UMOV UR13, 0x30000 ;  /* 0x00030000000d7882 */ /* 0x000fe20000000000 */
[----:B------:R-:W-:-:S02]  /*1bb0*/  UMOV UR18, 0x0 ;  /* 0x0000000000127882 */ /* 0x000fc40000000000 */
[----:B------:R-:W-:Y:S01]  /*1bc0*/  UIADD3 UR8, UPT, UPT, UR8, 0x11400, URZ ;  /* 0x0001140008087890 */ /* 0x000fe2000fffe0ff */
[----:B------:R-:W-:Y:S01]  /*1bd0*/  UMOV UR19, 0x10000000 ;  /* 0x1000000000137882 */ /* 0x000fe20000000000 */
[----:B------:R-:W-:Y:S01]  /*1be0*/  UMOV UR12, UR36 ;  /* 0x00000024000c7c82 */ /* 0x000fe20008000000 */
[----:B------:R-:W-:Y:S01]  /*1bf0*/  UMOV UR9, UR33 ;  /* 0x0000002100097c82 */ /* 0x000fe20008000000 */
[----:B------:R-:W-:Y:S01]  /*1c00*/  UMOV UR10, UR34 ;  /* 0x00000022000a7c82 */ /* 0x000fe20008000000 */
[----:B------:R2:W-:Y:S01]  /*1c10*/  UTMALDG.3D.MULTICAST [UR32], [UR16], UR13, desc[UR18] ;  /* 0x00001220100073b4 */ /* 0x0005e2000801180d */
[----:B------:R-:W-:Y:S01]  /*1c20*/  UIADD3 UR6, UPT, UPT, UR6, 0x1, URZ ;  /* 0x0000000106067890 */ /* 0x000fe2000fffe0ff */
[----:B------:R-:W-:-:S03]  /*1c30*/  UMOV UR4, UR5 ;  /* 0x0000000500047c82 */ /* 0x000fc60008000000 */
[----:B------:R-:W-:Y:S01]  /*1c40*/  UISETP.NE.AND UP0, UPT, UR6, UR21, UPT ;  /* 0x000000150600728c */ /* 0x000fe2000bf05270 */
[----:B------:R4:W-:Y:S01]  /*1c50*/  UTMALDG.3D [UR8], [UR14], desc[UR18] ;  /* 0x000012080e0075b4 */ /* 0x0009e20008011000 */
[----:B--2---:R-:W-:-:S07]  /*1c60*/  UMOV UR13, UR21 ;  /* 0x00000015000d7c82 */ /* 0x004fce0008000000 */
[----:B----4-:R-:W-:Y:S05]  /*1c70*/  BRA.U UP0, `(.L_x_31) ;  /* 0xfffffffd004c7547 */ /* 0x010fea000b83ffff */
.L_x_25:
[----:B------:R-:W-:Y:S01]  /*1c80*/  ULEA UR4, UR5, UR7, 0x3 ;  /* 0x0000000705047291 */ /* 0x000fe2000f8e18ff */
[----:B--2---:R-:W-:Y:S01]  /*1c90*/  SHF.L.U32 R0, R12, 0x1f, RZ ;  /* 0x0000001f0c007819 */ /* 0x004fe200000006ff */
[----:B------:R-:W-:Y:S01]  /*1ca0*/  @!P1 SYNCS.ARRIVE.TRANS64.A1T0 RZ, [UR7+0x98], RZ ;  /* 0x000098ffffff99a7 */ /* 0x000fe20008100007 */
[----:B------:R-:W-:-:S06]  /*1cb0*/  UISETP.GT.AND UP0, UPT, UR43, UR41, UPT ;  /* 0x000000292b00728c */ /* 0x000fcc000bf04270 */
[----:B-1-3--:R1:W2:Y:S03]  /*1cc0*/  SYNCS.PHASECHK.TRANS64.TRYWAIT P0, [UR4+0x28], R0 ;  /* 0x00002800ff0075a7 */ /* 0x00a2a60008001104 */
[----:B------:R-:W-:Y:S05]  /*1cd0*/  BRA.U !UP0, `(.L_x_32) ;  /* 0x0000000108bc7547 */ /* 0x000fea000b800000 */
[----:B------:R-:W-:Y:S01]  /*1ce0*/  UIADD3 UR25, UPT, UPT, UR44, UR13, URZ ;  /* 0x0000000d2c197290 */ /* 0x000fe2000fffe0ff */
[----:B------:R-:W-:-:S11]  /*1cf0*/  UMOV UR4, UR5 ;  /* 0x0000000500047c82 */ /* 0x000fd60008000000 */
.L_x_38:
[----:B------:R-:W-:Y:S01]  /*1d00*/  ULEA UR17, UR4, UR7, 0x3 ;  /* 0x0000000704117291 */ /* 0x000fe2000f8e18ff */
[----:B--2---:R-:W-:Y:S01]  /*1d10*/  @!P3 MOV R2, 0x3000 ;  /* 0x000030000002b802 */ /* 0x004fe20000000f00 */
[----:B--2-4-:R-:W-:Y:S10]  /*1d20*/  @P0 BRA `(.L_x_33) ;  /* 0x00000000000c0947 */ /* 0x014ff40003800000 */
[----:B------:R-:W-:-:S04]  /*1d30*/  SHF.L.U32 R3, R12, 0x1f, RZ ;  /* 0x0000001f0c037819 */ /* 0x000fc800000006ff */
[----:B------:R-:W2:Y:S02]  /*1d40*/  SYNCS.PHASECHK.TRANS64.TRYWAIT P0, [UR17+0x28], R3 ;  /* 0x00002803ff0075a7 */ /* 0x000ea40008001111 */
[----:B--2---:R-:W-:Y:S05]  /*1d50*/  @!P0 BRA `(.L_x_34) ;  /* 0x0000009800648947 */ /* 0x004fea0003800000 */
.L_x_33:
[----:B------:R2:W-:Y:S01]  /*1d60*/  @!P3 SYNCS.ARRIVE.TRANS64 RZ, [UR17], R2 ;  /* 0x00000002ffffb9a7 */ /* 0x0005e20008000011 */
[----:B------:R-:W-:-:S04]  /*1d70*/  ULOP3.LUT UR5, UR24, 0x2, URZ, 0xfc, !UPT ;  /* 0x0000000218057892 */ /* 0x000fc8000f8efcff */
[----:B------:R-:W-:-:S09]  /*1d80*/  UISETP.NE.AND UP0, UPT, UR5, 0x2, UPT ;  /* 0x000000020500788c */ /* 0x000fd2000bf05270 */
[----:B------:R-:W-:Y:S05]  /*1d90*/  BRA.U UP0, `(.L_x_35) ;  /* 0x0000000100047547 */ /* 0x000fea000b800000 */
[----:B------:R-:W-:Y:S05]  /*1da0*/  BPT.TRAP 0x1 ;  /* 0x000000040000795c */ /* 0x000fea0000300000 */
.L_x_35:
[----:B------:R-:W-:Y:S04]  /*1db0*/  BSSY.RECONVERGENT B0, `(.L_x_36) ;  /* 0x0000003000007945 */ /* 0x000fe80003800200 */
[----:B------:R-:W-:Y:S05]  /*1dc0*/  @P2 BRA `(.L_x_37) ;  /* 0x0000000000042947 */ /* 0x000fea0003800000 */
[----:B------:R-:W-:Y:S05]  /*1dd0*/  BPT.TRAP 0x1 ;  /* 0x000000040000795c */ /* 0x000fea0000300000 */
.L_x_37:
[----:B------:R-:W-:Y:S05]  /*1de0*/  BSYNC.RECONVERGENT B0 ;  /* 0x0000000000007941 */ /* 0x000fea0003800200 */
.L_x_36:
[----:B------:R-:W-:Y:S02]  /*1df0*/  UIADD3 UR5, UPT, UPT, UR4, 0x1, URZ ;  /* 0x0000000104057890 */ /* 0x000fe4000fffe0ff */
[----:B------:R-:W-:Y:S02]  /*1e00*/  UIADD3 UR14, UP1, UPT, UR26, 0x80, URZ ;  /* 0x000000801a0e7890 */ /* 0x000fe4000ff3e0ff */
[----:B------:R-:W-:Y:S02]  /*1e10*/  UISETP.NE.AND UP0, UPT, UR5, 0x5, UPT ;  /* 0x000000050500788c */ /* 0x000fe4000bf05270 */
[----:B------:R-:W-:Y:S02]  /*1e20*/  USHF.L.U32 UR18, UR13, 0x5, URZ ;  /* 0x000000050d127899 */ /* 0x000fe400080006ff */
[----:B------:R-:W-:Y:S02]  /*1e30*/  USEL UR8, URZ, 0x1, UP0 ;  /* 0x00000001ff087887 */ /* 0x000fe40008000000 */
[----:B------:R-:W-:-:S02]  /*1e40*/  USEL UR5, UR5, URZ, UP0 ;  /* 0x000000ff05057287 */ /* 0x000fc40008000000 */
[----:B------:R-:W-:Y:S02]  /*1e50*/  UIADD3 UR22, UP0, UPT, UR26, 0x180, URZ ;  /* 0x000001801a167890 */ /* 0x000fe4000ff1e0ff */
[----:B------:R-:W-:Y:S01]  /*1e60*/  LOP3.LUT R12, R12, UR8, RZ, 0x3c, !PT ;  /* 0x000000080c0c7c12 */ /* 0x000fe2000f8e3cff */
[----:B------:R-:W-:Y:S02]  /*1e70*/  ULEA UR6, UR5, UR7, 0x3 ;  /* 0x0000000705067291 */ /* 0x000fe4000f8e18ff */
[----:B------:R-:W-:Y:S01]  /*1e80*/  ULEA UR8, UR4, UR7, 0xd ;  /* 0x0000000704087291 */ /* 0x000fe2000f8e68ff */
[----:B-1----:R-:W-:Y:S01]  /*1e90*/  SHF.L.U32 R0, R12, 0x1f, RZ ;  /* 0x0000001f0c007819 */ /* 0x002fe200000006ff */
[----:B------:R-:W-:Y:S02]  /*1ea0*/  ULEA UR16, UR4, UR29, 0xc ;  /* 0x0000001d04107291 */ /* 0x000fe4000f8e60ff */
[----:B------:R-:W-:Y:S02]  /*1eb0*/  UIADD3.X UR15, UPT, UPT, URZ, UR27, URZ, UP1, !UPT ;  /* 0x0000001bff0f7290 */ /* 0x000fe40008ffe4ff */
[----:B------:R-:W-:Y:S01]  /*1ec0*/  UIADD3 UR8, UPT, UPT, UR8, 0x11400, URZ ;  /* 0x0001140008087890 */ /* 0x000fe2000fffe0ff */
[----:B------:R3:W4:Y:S01]  /*1ed0*/  SYNCS.PHASECHK.TRANS64.TRYWAIT P0, [UR6+0x28], R0 ;  /* 0x00002800ff0075a7 */ /* 0x0007220008001106 */
[----:B------:R-:W-:Y:S01]  /*1ee0*/  UIADD3.X UR23, UPT, UPT, URZ, UR27, URZ, UP0, !UPT ;  /* 0x0000001bff177290 */ /* 0x000fe200087fe4ff */
[----:B------:R-:W-:Y:S01]  /*1ef0*/  UMOV UR6, 0x30000 ;  /* 0x0003000000067882 */ /* 0x000fe20000000000 */
[----:B------:R-:W-:Y:S01]  /*1f00*/  UMOV UR30, 0x0 ;  /* 0x00000000001e7882 */ /* 0x000fe20000000000 */
[----:B------:R-:W-:Y:S01]  /*1f10*/  UMOV UR31, 0x10000000 ;  /* 0x10000000001f7882 */ /* 0x000fe20000000000 */
[----:B------:R-:W-:Y:S01]  /*1f20*/  UMOV UR19, UR35 ;  /* 0x0000002300137c82 */ /* 0x000fe20008000000 */
[----:B------:R-:W-:Y:S01]  /*1f30*/  UMOV UR20, UR36 ;  /* 0x0000002400147c82 */ /* 0x000fe20008000000 */
[----:B------:R-:W-:Y:S01]  /*1f40*/  UMOV UR12, UR36 ;  /* 0x00000024000c7c82 */ /* 0x000fe20008000000 */
[----:B------:R-:W-:Y:S01]  /*1f50*/  UMOV UR9, UR17 ;  /* 0x0000001100097c82 */ /* 0x000fe20008000000 */
[----:B------:R-:W-:Y:S01]  /*1f60*/  UMOV UR10, UR18 ;  /* 0x00000012000a7c82 */ /* 0x000fe20008000000 */
[----:B------:R3:W-:Y:S01]  /*1f70*/  UTMALDG.3D.MULTICAST [UR16], [UR14], UR6, desc[UR30] ;  /* 0x00001e100e0073b4 */ /* 0x0007e20008011806 */
[----:B------:R-:W-:Y:S01]  /*1f80*/  UIADD3 UR13, UPT, UPT, UR13, 0x1, URZ ;  /* 0x000000010d0d7890 */ /* 0x000fe2000fffe0ff */
[----:B------:R-:W-:-:S03]  /*1f90*/  UMOV UR4, UR5 ;  /* 0x0000000500047c82 */ /* 0x000fc60008000000 */
[----:B------:R-:W-:Y:S01]  /*1fa0*/  UISETP.NE.AND UP0, UPT, UR13, UR25, UPT ;  /* 0x000000190d00728c */ /* 0x000fe2000bf05270 */
[----:B------:R3:W-:Y:S08]  /*1fb0*/  UTMALDG.3D [UR8], [UR22], desc[UR30] ;  /* 0x00001e08160075b4 */ /* 0x0007f00008011000 */
[----:B---3--:R-:W-:Y:S05]  /*1fc0*/  BRA.U UP0, `(.L_x_38) ;  /* 0xfffffffd004c7547 */ /* 0x008fea000b83ffff */
.L_x_32:
[C---:B------:R-:W-:Y:S01]  /*1fd0*/  LEA R3, R11.reuse, UR7, 0x3 ;  /* 0x000000070b037c11 */ /* 0x040fe2000f8e18ff */
[----:B------:R-:W-:Y:S01]  /*1fe0*/  NOP ;  /* 0x0000000000007918 */ /* 0x000fe20000000000 */
[----:B-1----:R-:W-:Y:S02]  /*1ff0*/  SHF.L.U32 R0, R10, 0x1f, RZ ;  /* 0x0000001f0a007819 */ /* 0x002fe400000006ff */
[----:B------:R-:W-:Y:S02]  /*2000*/  LEA R5, R11, UR7, 0x4 ;  /* 0x000000070b057c11 */ /* 0x000fe4000f8e20ff */
[----:B--2-4-:R-:W1:Y:S02]  /*2010*/  SYNCS.PHASECHK.TRANS64.TRYWAIT P0, [R3+URZ+0xa0], R0 ;  /* 0x0000a000030075a7 */ /* 0x014e6400080011ff */
[----:B-1----:R-:W-:Y:S05]  /*2020*/  @!P0 BRA `(.L_x_39) ;  /* 0x0000009400c88947 */ /* 0x002fea0003800000 */
.L_x_137:
[----:B------:R-:W2:Y:S01]  /*2030*/  LDS.128 R4, [R5+0x110] ;  /* 0x0001100005047984 */ /* 0x000ea20000000c00 */
[----:B------:R-:W-:Y:S01]  /*2040*/  UISETP.GE.AND UP0, UPT, UR42, 0x1, UPT ;  /* 0x000000012a00788c */ /* 0x000fe2000bf06270 */
[----:B------:R-:W-:Y:S01]  /*2050*/  @!PT LDS RZ, [RZ] ;  /* 0x00000000fffff984 */ /* 0x000fe20000000800 */
[----:B------:R-:W-:Y:S01]  /*2060*/  @!PT LDS RZ, [RZ] ;  /* 0x00000000fffff984 */ /* 0x000fe20000000800 */
[----:B------:R-:W-:Y:S01]  /*2070*/  @!PT LDS RZ, [RZ] ;  /* 0x00000000fffff984 */ /* 0x000fe20000000800 */
[----:B------:R-:W-:Y:S01]  /*2080*/  @!PT LDS RZ, [RZ] ;  /* 0x00000000fffff984 */ /* 0x000fe20000000800 */
[----:B------:R3:W-:Y:S06]  /*2090*/  MEMBAR.ALL.CTA ;  /* 0x0000000000007992 */ /* 0x0007ec0000008000 */
[----:B---3--:R-:W3:Y:S01]  /*20a0*/  FENCE.VIEW.ASYNC.S ;  /* 0x00000000000073c6 */ /* 0x008ee20000000000 */
[----:B--2---:R-:W-:-:S13]  /*20b0*/  LOP3.LUT P0, RZ, R6, 0x1, RZ, 0xc0, !PT ;  /* 0x0000000106ff7812 */ /* 0x004fda000780c0ff */
[----:B---3--:R-:W-:Y:S01]  /*20c0*/  VOTEU.ANY UP1, P0 ;  /* 0x0000000000ff7886 */ /* 0x008fe20000020100 */
[----:B------:R-:W-:-:S13]  /*20d0*/  PLOP3.LUT P0, PT, PT, PT, UP1, 0x80, 0x8 ;  /* 0x000000000008781c */ /* 0x000fda0003f0f018 */
[----:B-1----:R-:W-:Y:S02]  /*20e0*/  @P0 LOP3.LUT R0, R5, 0xffff, RZ, 0xc0, !PT ;  /* 0x0000ffff05000812 */ /* 0x002fe400078ec0ff */
[----:B------:R-:W-:Y:S02]  /*20f0*/  @P0 MOV R2, R4 ;  /* 0x0000000400020202 */ /* 0x000fe40000000f00 */
[----:B------:R-:W-:Y:S01]  /*2100*/  @P0 R2UR UR6, R0 ;  /* 0x00000000000602ca */ /* 0x000fe200000e0000 */
[----:B------:R-:W-:Y:S01]  /*2110*/  VIADD R0, R3, 0xb0 ;  /* 0x000000b003007836 */ /* 0x000fe20000000000 */
[----:B------:R-:W-:Y:S02]  /*2120*/  @P0 SHF.R.U32.HI R4, RZ, 0x10, R5 ;  /* 0x00000010ff040819 */ /* 0x000fe40000011605 */
[----:B------:R-:W-:Y:S02]  /*2130*/  @P0 R2UR UR8, R2 ;  /* 0x00000000020802ca */ /* 0x000fe400000e0000 */
[----:B------:R-:W-:-:S02]  /*2140*/  PRMT R0, RZ, 0x654, R0 ;  /* 0x00000654ff007816 */ /* 0x000fc40000000000 */
[----:B------:R-:W-:Y:S02]  /*2150*/  @P0 R2UR UR4, R4 ;  /* 0x00000000040402ca */ /* 0x000fe400000e0000 */
[----:B------:R1:W-:Y:S03]  /*2160*/  SYNCS.ARRIVE.TRANS64.RED.A1T0 RZ, [R0+URZ], RZ ;  /* 0x000000ff00ff79a7 */ /* 0x0003e600081004ff */
[----:B------:R-:W-:-:S04]  /*2170*/  @UP1 UMOV UR37, UR6 ;  /* 0x0000000600251c82 */ /* 0x000fc80008000000 */
[----:B------:R-:W-:-:S04]  /*2180*/  @UP1 UMOV UR38, UR8 ;  /* 0x0000000800261c82 */ /* 0x000fc80008000000 */
[----:B------:R-:W-:Y:S01]  /*2190*/  @UP1 UMOV UR36, UR4 ;  /* 0x0000000400241c82 */ /* 0x000fe20008000000 */
[----:B------:R-:W-:Y:S05]  /*21a0*/  BRA.U !UP0, `(.L_x_40) ;  /* 0x0000000108d47547 */ /* 0x000fea000b800000 */
[----:B------:R-:W2:Y:S01]  /*21b0*/  LDCU.128 UR12, c[0x0][0xb10] ;  /* 0x00016200ff0c77ac */ /* 0x000ea20008000c00 */
[----:B------:R-:W3:Y:S01]  /*21c0*/  LDCU UR25, c[0x0][0xb20] ;  /* 0x00016400ff1977ac */ /* 0x000ee20008000800 */
[----:B------:R-:W4:Y:S01]  /*21d0*/  LDCU UR20, c[0x0][0xb0c] ;  /* 0x00016180ff1477ac */ /* 0x000f220008000800 */
[----:B------:R-:W1:Y:S01]  /*21e0*/  LDCU.64 UR10, c[0x0][0xb28] ;  /* 0x00016500ff0a77ac */ /* 0x000e620008000a00 */
[----:B------:R-:W-:Y:S02]  /*21f0*/  UISETP.NE.AND UP3, UPT, UR42, 0x1, UPT ;  /* 0x000000012a00788c */ /* 0x000fe4000bf65270 */
[----:B--2---:R-:W-:Y:S02]  /*2200*/  UIMAD.WIDE.U32 UR16, UR39, UR15, URZ ;  /* 0x0000000f271072a5 */ /* 0x004fe4000f8e00ff */
[----:B------:R-:W-:Y:S02]  /*2210*/  UIMAD.WIDE.U32 UR8, UR40, UR12, URZ ;  /* 0x0000000c280872a5 */ /* 0x000fe4000f8e00ff */
[----:B------:R-:W-:-:S02]  /*2220*/  UISETP.NE.AND UP0, UPT, UR14, 0x1, UPT ;  /* 0x000000010e00788c */ /* 0x000fc4000bf05270 */
[----:B------:R-:W-:Y:S01]  /*2230*/  UIMAD.WIDE.U32 UR22, UR37, UR15, URZ ;  /* 0x0000000f251672a5 */ /* 0x000fe2000f8e00ff */
[----:B------:R-:W-:Y:S02]  /*2240*/  UMOV UR16, UR17 ;  /* 0x0000001100107c82 */ /* 0x000fe40008000000 */
[----:B------:R-:W-:Y:S01]  /*2250*/  UMOV UR8, UR9 ;  /* 0x0000000900087c82 */ /* 0x000fe20008000000 */
[----:B---3--:R-:W-:Y:S02]  /*2260*/  USHF.R.U32.HI UR16, URZ, UR25, UR16 ;  /* 0x00000019ff107299 */ /* 0x008fe40008011610 */
[----:B----4-:R-:W-:Y:S02]  /*2270*/  UISETP.NE.AND UP2, UPT, UR20, 0x1, UPT ;  /* 0x000000011400788c */ /* 0x010fe4000bf45270 */
[----:B------:R-:W-:Y:S02]  /*2280*/  USHF.R.U32.HI UR8, URZ, UR13, UR8 ;  /* 0x0000000dff087299 */ /* 0x000fe40008011608 */
[----:B------:R-:W-:-:S02]  /*2290*/  USEL UR6, UR39, UR16, !UP0 ;  /* 0x0000001027067287 */ /* 0x000fc4000c000000 */
[----:B------:R-:W-:Y:S02]  /*22a0*/  USEL UR8, UR40, UR8, !UP2 ;  /* 0x0000000828087287 */ /* 0x000fe4000d000000 */
[----:B-1----:R-:W-:Y:S01]  /*22b0*/  UIMAD.WIDE.U32 UR16, UR6, UR10, URZ ;  /* 0x0000000a061072a5 */ /* 0x002fe2000f8e00ff */
[----:B------:R-:W-:Y:S01]  /*22c0*/  UMOV UR4, UR23 ;  /* 0x0000001700047c82 */ /* 0x000fe20008000000 */
[----:B------:R-:W-:Y:S02]  /*22d0*/  UIMAD.WIDE.U32 UR18, UR38, UR12, URZ ;  /* 0x0000000c261272a5 */ /* 0x000fe4000f8e00ff */
[----:B------:R-:W-:-:S03]  /*22e0*/  UIMAD.WIDE.U32 UR22, UR8, UR10, URZ ;  /* 0x0000000a081672a5 */ /* 0x000fc6000f8e00ff */
[----:B------:R-:W-:Y:S01]  /*22f0*/  UMOV UR16, UR17 ;  /* 0x0000001100107c82 */ /* 0x000fe20008000000 */
[----:B------:R-:W-:Y:S02]  /*2300*/  USHF.R.U32.HI UR4, URZ, UR25, UR4 ;  /* 0x00000019ff047299 */ /* 0x000fe40008011604 */
[----:B------:R-:W-:Y:S01]  /*2310*/  @UP3 USHF.R.U32.HI UR6, URZ, UR11, UR16 ;  /* 0x0000000bff063299 */ /* 0x000fe20008011610 */
[----:B------:R-:W-:Y:S01]  /*2320*/  UMOV UR18, UR19 ;  /* 0x0000001300127c82 */ /* 0x000fe20008000000 */
[----:B------:R-:W-:Y:S01]  /*2330*/  UMOV UR22, UR23 ;  /* 0x0000001700167c82 */ /* 0x000fe20008000000 */
[----:B------:R-:W-:Y:S02]  /*2340*/  USHF.R.U32.HI UR13, URZ, UR13, UR18 ;  /* 0x0000000dff0d7299 */ /* 0x000fe40008011612 */
[----:B------:R-:W-:Y:S02]  /*2350*/  USEL UR4, UR37, UR4, !UP0 ;  /* 0x0000000425047287 */ /* 0x000fe4000c000000 */
[----:B------:R-:W-:-:S02]  /*2360*/  @UP3 USHF.R.U32.HI UR8, URZ, UR11, UR22 ;  /* 0x0000000bff083299 */ /* 0x000fc40008011616 */
[----:B------:R-:W-:Y:S02]  /*2370*/  UIMAD UR9, UR42, UR6, URZ ;  /* 0x000000062a0972a4 */ /* 0x000fe4000f8e02ff */
[----:B------:R-:W-:Y:S02]  /*2380*/  USEL UR6, UR38, UR13, !UP2 ;  /* 0x0000000d26067287 */ /* 0x000fe4000d000000 */
[----:B------:R-:W-:Y:S02]  /*2390*/  UIMAD UR12, UR42, UR8, URZ ;  /* 0x000000082a0c72a4 */ /* 0x000fe4000f8e02ff */
[----:B------:R-:W-:Y:S02]  /*23a0*/  UISETP.GE.AND UP0, UPT, UR4, UR9, UPT ;  /* 0x000000090400728c */ /* 0x000fe4000bf06270 */
[----:B------:R-:W-:Y:S02]  /*23b0*/  UIMAD.WIDE.U32 UR16, UR4, UR10, URZ ;  /* 0x0000000a041072a5 */ /* 0x000fe4000f8e00ff */
[----:B------:R-:W-:-:S02]  /*23c0*/  UISETP.GE.OR UP0, UPT, UR6, UR12, UP0 ;  /* 0x0000000c0600728c */ /* 0x000fc40008706670 */
        /* <DEDUP_REMOVED lines=19> */
.L_x_40:
[----:B------:R-:W2:Y:S02]  /*2500*/  LDCU UR4, c[0x0][0xb30] ;  /* 0x00016600ff0477ac */ /* 0x000ea40008000800 */
[----:B--2---:R-:W-:-:S09]  /*2510*/  UISETP.NE.AND UP0, UPT, UR4, 0x1, UPT ;  /* 0x000000010400788c */ /* 0x004fd2000bf05270 */
[----:B------:R-:W-:Y:S05]  /*2520*/  BRA.U UP0, `(.L_x_41) ;  /* 0x0000000100447547 */ /* 0x000fea000b800000 */
[----:B------:R-:W2:Y:S01]  /*2530*/  LDCU.128 UR12, c[0x0][0xb10] ;  /* 0x00016200ff0c77ac */ /* 0x000ea20008000c00 */
[----:B------:R-:W3:Y:S01]  /*2540*/  LDCU UR16, c[0x0][0xb0c] ;  /* 0x00016180ff1077ac */ /* 0x000ee20008000800 */
[----:B------:R-:W4:Y:S01]  /*2550*/  LDCU UR17, c[0x0][0xb20] ;  /* 0x00016400ff1177ac */ /* 0x000f220008000800 */
[----:B--2---:R-:W-:Y:S02]  /*2560*/  UIMAD.WIDE.U32 UR10, UR38, UR12, URZ ;  /* 0x0000000c260a72a5 */ /* 0x004fe4000f8e00ff */
[----:B------:R-:W-:Y:S02]  /*2570*/  UIMAD.WIDE.U32 UR8, UR37, UR15, URZ ;  /* 0x0000000f250872a5 */ /* 0x000fe4000f8e00ff */
[----:B---3--:R-:W-:Y:S02]  /*2580*/  UISETP.NE.AND UP2, UPT, UR16, 0x1, UPT ;  /* 0x000000011000788c */ /* 0x008fe4000bf45270 */
[----:B------:R-:W-:Y:S01]  /*2590*/  UISETP.NE.AND UP0, UPT, UR14, 0x1, UPT ;  /* 0x000000010e00788c */ /* 0x000fe2000bf05270 */
[----:B------:R-:W-:-:S02]  /*25a0*/  UMOV UR6, UR11 ;  /* 0x0000000b00067c82 */ /* 0x000fc40008000000 */
[----:B------:R-:W-:Y:S01]  /*25b0*/  UMOV UR4, UR9 ;  /* 0x0000000900047c82 */ /* 0x000fe20008000000 */
[----:B------:R-:W-:Y:S02]  /*25c0*/  USHF.R.U32.HI UR6, URZ, UR13, UR6 ;  /* 0x0000000dff067299 */ /* 0x000fe40008011606 */
[----:B----4-:R-:W-:Y:S02]  /*25d0*/  USHF.R.U32.HI UR4, URZ, UR17, UR4 ;  /* 0x00000011ff047299 */ /* 0x010fe40008011604 */
[----:B------:R-:W-:Y:S02]  /*25e0*/  USEL UR6, UR38, UR6, !UP2 ;  /* 0x0000000626067287 */ /* 0x000fe4000d000000 */
[----:B------:R-:W-:-:S04]  /*25f0*/  USEL UR4, UR37, UR4, !UP0 ;  /* 0x0000000425047287 */ /* 0x000fc8000c000000 */
[----:B------:R-:W-:Y:S02]  /*2600*/  UIADD3 UR8, UPT, UPT, UR6, -UR4, URZ ;  /* 0x8000000406087290 */ /* 0x000fe4000fffe0ff */
[----:B------:R-:W-:Y:S02]  /*2610*/  UIADD3 UR4, UPT, UPT, -UR6, UR4, URZ ;  /* 0x0000000406047290 */ /* 0x000fe4000fffe1ff */
[----:B------:R-:W-:Y:S02]  /*2620*/  UIMAD UR37, UR8, UR14, UR37 ;  /* 0x0000000e082572a4 */ /* 0x000fe4000f8e0225 */
[----:B------:R-:W-:-:S12]  /*2630*/  UIMAD UR38, UR4, UR16, UR38 ;  /* 0x00000010042672a4 */ /* 0x000fd8000f8e0226 */
.L_x_41:
[----:B------:R-:W-:Y:S01]  /*2640*/  VIADD R11, R11, 0x1 ;  /* 0x000000010b0b7836 */ /* 0x000fe20000000000 */
[----:B------:R-:W-:Y:S01]  /*2650*/  R2UR UR4, R160 ;  /* 0x00000000a00472ca */ /* 0x000fe200000e0000 */
[----:B------:R-:W-:Y:S01]  /*2660*/  UIADD3 UR20, UPT, UPT, UR37, UR59, URZ ;  /* 0x0000003b25147290 */ /* 0x000fe2000fffe0ff */
[----:B------:R-:W-:Y:S02]  /*2670*/  PLOP3.LUT P1, PT, PT, PT, PT, 0x80, 0x8 ;  /* 0x000000000008781c */ /* 0x000fe40003f2f070 */
[----:B------:R-:W-:-:S04]  /*2680*/  ISETP.NE.AND P0, PT, R11, 0x2, PT ;  /* 0x000000020b00780c */ /* 0x000fc80003f05270 */
[----:B------:R-:W-:Y:S02]  /*2690*/  SEL R3, RZ, 0x1, P0 ;  /* 0x00000001ff037807 */ /* 0x000fe40000000000 */
[----:B------:R-:W-:Y:S02]  /*26a0*/  SEL R11, R11, RZ, P0 ;  /* 0x000000ff0b0b7207 */ /* 0x000fe40000000000 */
[----:B------:R-:W-:Y:S01]  /*26b0*/  LOP3.LUT R10, R10, R3, RZ, 0x3c, !PT ;  /* 0x000000030a0a7212 */ /* 0x000fe200078e3cff */
[----:B------:R-:W-:Y:S01]  /*26c0*/  UIADD3 UR16, UPT, UPT, UR38, UR4, URZ ;  /* 0x0000000426107290 */ /* 0x000fe2000fffe0ff */
[----:B------:R-:W-:Y:S11]  /*26d0*/  BRA.U UP1, `(.L_x_42) ;  /* 0xfffffff101587547 */ /* 0x000ff6000b83ffff */
[----:B------:R-:W-:Y:S01]  /*26e0*/  UIADD3 UR7, UPT, UPT, UR7, 0x28, URZ ;  /* 0x0000002807077890 */ /* 0x000fe2000fffe0ff */
[----:B------:R-:W-:-:S03]  /*26f0*/  SHF.L.U32 R3, R12, 0x1f, RZ ;  /* 0x0000001f0c037819 */ /* 0x000fc600000006ff */
[----:B------:R-:W-:-:S09]  /*2700*/  ULEA UR4, UR5, UR7, 0x3 ;  /* 0x0000000705047291 */ /* 0x000fd2000f8e18ff */
[----:B------:R-:W2:Y:S02]  /*2710*/  SYNCS.PHASECHK.TRANS64.TRYWAIT P0, [UR4], R3 ;  /* 0x00000003ff0075a7 */ /* 0x000ea40008001104 */
[----:B--2---:R-:W-:Y:S05]  /*2720*/  @!P0 BRA `(.L_x_43) ;  /* 0x00000090001c8947 */ /* 0x004fea0003800000 */
.L_x_139:
[----:B------:R-:W-:-:S04]  /*2730*/  UIADD3 UR4, UPT, UPT, UR5, 0x1, URZ ;  /* 0x0000000105047890 */ /* 0x000fc8000fffe0ff */
[----:B------:R-:W-:-:S04]  /*2740*/  UISETP.NE.AND UP0, UPT, UR4, 0x5, UPT ;  /* 0x000000050400788c */ /* 0x000fc8000bf05270 */
[----:B------:R-:W-:Y:S02]  /*2750*/  USEL UR6, URZ, 0x1, UP0 ;  /* 0x00000001ff067887 */ /* 0x000fe40008000000 */
[----:B------:R-:W-:-:S04]  /*2760*/  USEL UR4, UR4, URZ, UP0 ;  /* 0x000000ff04047287 */ /* 0x000fc80008000000 */
[----:B------:R-:W-:Y:S01]  /*2770*/  ULEA UR5, UR4, UR7, 0x3 ;  /* 0x0000000704057291 */ /* 0x000fe2000f8e18ff */
[----:B------:R-:W-:-:S04]  /*2780*/  LOP3.LUT R2, R12, UR6, RZ, 0x3c, !PT ;  /* 0x000000060c027c12 */ /* 0x000fc8000f8e3cff */
[----:B-1----:R-:W-:-:S04]  /*2790*/  SHF.L.U32 R3, R2, 0x1f, RZ ;  /* 0x0000001f02037819 */ /* 0x002fc800000006ff */
[----:B------:R-:W1:Y:S02]  /*27a0*/  SYNCS.PHASECHK.TRANS64.TRYWAIT P0, [UR5], R3 ;  /* 0x00000003ff0075a7 */ /* 0x000e640008001105 */
[----:B-1----:R-:W-:Y:S05]  /*27b0*/  @!P0 BRA `(.L_x_44) ;  /* 0x0000009000108947 */ /* 0x002fea0003800000 */
.L_x_141:
        /* <DEDUP_REMOVED lines=9> */
.L_x_143:
        /* <DEDUP_REMOVED lines=9> */
.L_x_145:
[----:B------:R-:W-:-:S04]  /*28e0*/  UIADD3 UR4, UPT, UPT, UR4, 0x1, URZ ;  /* 0x0000000104047890 */ /* 0x000fc8000fffe0ff */
[----:B------:R-:W-:-:S04]  /*28f0*/  UISETP.NE.AND UP0, UPT, UR4, 0x5, UPT ;  /* 0x000000050400788c */ /* 0x000fc8000bf05270 */
[----:B------:R-:W-:Y:S02]  /*2900*/  USEL UR5, URZ, 0x1, UP0 ;  /* 0x00000001ff057887 */ /* 0x000fe40008000000 */
[----:B------:R-:W-:-:S04]  /*2910*/  USEL UR4, UR4, URZ, UP0 ;  /* 0x000000ff04047287 */ /* 0x000fc80008000000 */
[----:B------:R-:W-:Y:S01]  /*2920*/  ULEA UR4, UR4, UR7, 0x3 ;  /* 0x0000000704047291 */ /* 0x000fe2000f8e18ff */
[----:B-1----:R-:W-:-:S04]  /*2930*/  LOP3.LUT R3, R2, UR5, RZ, 0x3c, !PT ;  /* 0x0000000502037c12 */ /* 0x002fc8000f8e3cff */
[----:B------:R-:W-:Y:S01]  /*2940*/  SHF.L.U32 R3, R3, 0x1f, RZ ;  /* 0x0000001f03037819 */ /* 0x000fe200000006ff */
[----:B------:R-:W-:-:S07]  /*2950*/  IMAD.U32 R0, RZ, RZ, UR4 ;  /* 0x00000004ff007e24 */ /* 0x000fce000f8e00ff */
.L_x_47:
[----:B-1----:R1:W2:Y:S02]  /*2960*/  SYNCS.PHASECHK.TRANS64.TRYWAIT P0, [R0+URZ], R3 ;  /* 0x00000003000075a7 */ /* 0x0022a400080011ff */
[----:B--2---:R-:W-:Y:S05]  /*2970*/  @!P0 NANOSLEEP.SYNCS 0x989680 ;  /* 0x009896800000895d */ /* 0x004fea0003900000 */
[----:B------:R-:W2:Y:S02]  /*2980*/  @!P0 SYNCS.PHASECHK.TRANS64 P0, [R0+URZ], R3 ;  /* 0x00000003000085a7 */ /* 0x000ea400080010ff */
[----:B--2---:R-:W-:Y:S05]  /*2990*/  @P0 EXIT ;  /* 0x000000000000094d */ /* 0x004fea0003800000 */
[----:B------:R-:W-:Y:S05]  /*29a0*/  BRA `(.L_x_47) ;  /* 0xfffffffc00ec7947 */ /* 0x000fea000383ffff */
.L_x_22:
[----:B------:R-:W1:Y:S02]  /*29b0*/  S2UR UR4, SR_CgaCtaId ;  /* 0x00000000000479c3 */ /* 0x000e640000008800 */
[----:B-1----:R-:W-:-:S04]  /*29c0*/  UISETP.NE.AND UP0, UPT, UR4, URZ, UPT ;  /* 0x000000ff0400728c */ /* 0x002fc8000bf05270 */
[----:B------:R-:W-:-:S09]  /*29d0*/  UISETP.NE.OR UP0, UPT, UR17, 0x1, UP0 ;  /* 0x000000011100788c */ /* 0x000fd20008705670 */
[----:B------:R-:W-:Y:S05]  /*29e0*/  BRA.U UP0, `(.L_x_48) ;  /* 0x00000005004c7547 */ /* 0x000fea000b800000 */
[----:B------:R-:W1:Y:S01]  /*29f0*/  S2UR UR5, SR_CgaCtaId ;  /* 0x00000000000579c3 */ /* 0x000e620000008800 */
[----:B------:R-:W-:Y:S01]  /*2a00*/  UMOV UR4, 0x400 ;  /* 0x0000040000047882 */ /* 0x000fe20000000000 */
[----:B------:R-:W-:Y:S01]  /*2a10*/  ISETP.GE.U32.AND P2, PT, R0, 0x2, PT ;  /* 0x000000020000780c */ /* 0x000fe20003f46070 */
[----:B------:R-:W-:Y:S01]  /*2a20*/  IMAD.MOV.U32 R12, RZ, RZ, 0x1 ;  /* 0x00000001ff0c7424 */ /* 0x000fe200078e00ff */
[----:B------:R-:W-:Y:S02]  /*2a30*/  CS2R R10, SRZ ;  /* 0x00000000000a7805 */ /* 0x000fe4000001ff00 */
[----:B------:R-:W-:Y:S01]  /*2a40*/  CS2R R8, SRZ ;  /* 0x0000000000087805 */ /* 0x000fe2000001ff00 */
[----:B-1----:R-:W-:-:S03]  /*2a50*/  ULEA UR6, UR5, UR4, 0x18 ;  /* 0x0000000405067291 */ /* 0x002fc6000f8ec0ff */
[----:B------:R-:W-:-:S09]  /*2a60*/  UMOV UR5, URZ ;  /* 0x000000ff00057c82 */ /* 0x000fd20008000000 */
.L_x_52:
[----:B------:R-:W-:Y:S02]  /*2a70*/  LEA R2, R8, UR6, 0x3 ;  /* 0x0000000608027c11 */ /* 0x000fe4000f8e18ff */
[----:B------:R-:W-:-:S03]  /*2a80*/  SHF.L.U32 R5, R9, 0x1f, RZ ;  /* 0x0000001f09057819 */ /* 0x000fc600000006ff */
[----:B------:R-:W-:Y:S01]  /*2a90*/  VIADD R4, R2, 0xf0 ;  /* 0x000000f002047836 */ /* 0x000fe20000000000 */
[----:B------:R-:W1:Y:S02]  /*2aa0*/  SYNCS.PHASECHK.TRANS64.TRYWAIT P0, [R2+URZ+0xe0], R5 ;  /* 0x0000e005020075a7 */ /* 0x000e6400080011ff */
[----:B-1----:R-:W-:Y:S05]  /*2ab0*/  @!P0 BRA `(.L_x_49) ;  /* 0x0000008c00988947 */ /* 0x002fea0003800000 */
.L_x_146:
[----:B------:R-:W-:Y:S01]  /*2ac0*/  ULEA UR4, UR5, UR6, 0x3 ;  /* 0x0000000605047291 */ /* 0x000fe2000f8e18ff */
[----:B------:R-:W-:Y:S02]  /*2ad0*/  PRMT R4, RZ, 0x654, R4 ;  /* 0x00000654ff047816 */ /* 0x000fe40000000004 */
[----:B-1----:R-:W-:Y:S01]  /*2ae0*/  SHF.L.U32 R5, R12, 0x1f, RZ ;  /* 0x0000001f0c057819 */ /* 0x002fe200000006ff */
[----:B------:R-:W-:Y:S01]  /*2af0*/  UIADD3 UR7, UPT, UPT, UR4, 0xa0, URZ ;  /* 0x000000a004077890 */ /* 0x000fe2000fffe0ff */
[----:B------:R1:W-:Y:S05]  /*2b00*/  SYNCS.ARRIVE.TRANS64.RED.A1T0 RZ, [R4+URZ], RZ ;  /* 0x000000ff04ff79a7 */ /* 0x0003ea00081004ff */
[----:B------:R-:W-:Y:S01]  /*2b10*/  IMAD.U32 R7, RZ, RZ, UR7 ;  /* 0x00000007ff077e24 */ /* 0x000fe2000f8e00ff */
[----:B------:R-:W2:Y:S04]  /*2b20*/  SYNCS.PHASECHK.TRANS64.TRYWAIT P0, [UR4+0xb0], R5 ;  /* 0x0000b005ff0075a7 */ /* 0x000ea80008001104 */
[----:B------:R-:W-:Y:S01]  /*2b30*/  PRMT R6, R0, 0x654, R7 ;  /* 0x0000065400067816 */ /* 0x000fe20000000007 */
[----:B-1----:R-:W-:Y:S01]  /*2b40*/  @!P2 IMAD.MOV.U32 R4, RZ, RZ, 0x10 ;  /* 0x00000010ff04a424 */ /* 0x002fe200078e00ff */
[----:B--2---:R-:W-:Y:S06]  /*2b50*/  @!P0 BRA `(.L_x_50) ;  /* 0x0000008c00848947 */ /* 0x004fec0003800000 */
.L_x_148:
[----:B------:R-:W-:Y:S01]  /*2b60*/  ULEA UR8, UR5, UR6, 0x4 ;  /* 0x0000000605087291 */ /* 0x000fe2000f8e20ff */
[----:B------:R-:W-:Y:S01]  /*2b70*/  SEL R3, R6, R3, !P2 ;  /* 0x0000000306037207 */ /* 0x000fe20005000000 */
[----:B------:R-:W-:Y:S01]  /*2b80*/  UIADD3 UR9, UPT, UPT, UR4, 0xa0, URZ ;  /* 0x000000a004097890 */ /* 0x000fe2000fffe0ff */
[----:B-1----:R-:W-:Y:S01]  /*2b90*/  LEA R2, R11, UR6, 0x3 ;  /* 0x000000060b027c11 */ /* 0x002fe2000f8e18ff */
[----:B------:R-:W-:Y:S01]  /*2ba0*/  UIADD3 UR8, UPT, UPT, UR8, 0x110, URZ ;  /* 0x0000011008087890 */ /* 0x000fe2000fffe0ff */
[----:B------:R-:W-:Y:S01]  /*2bb0*/  SHF.L.U32 R5, R10, 0x1f, RZ ;  /* 0x0000001f0a057819 */ /* 0x000fe200000006ff */
[----:B------:R1:W-:Y:S01]  /*2bc0*/  @!P2 SYNCS.ARRIVE.TRANS64.RED RZ, [R3+URZ], R4 ;  /* 0x0000000403ffa9a7 */ /* 0x0003e200080004ff */
[----:B------:R-:W-:Y:S01]  /*2bd0*/  UIADD3 UR4, UPT, UPT, UR5, 0x1, URZ ;  /* 0x0000000105047890 */ /* 0x000fe2000fffe0ff */
[----:B------:R-:W-:-:S03]  /*2be0*/  VIADD R8, R8, 0x1 ;  /* 0x0000000108087836 */ /* 0x000fc60000000000 */
[----:B------:R-:W-:Y:S02]  /*2bf0*/  UISETP.NE.AND UP0, UPT, UR4, 0x2, UPT ;  /* 0x000000020400788c */ /* 0x000fe4000bf05270 */
[----:B------:R-:W-:Y:S06]  /*2c00*/  UGETNEXTWORKID.BROADCAST [UR8], [UR9] ;  /* 0x00000000080073ca */ /* 0x000fec0008000100 */
[----:B------:R-:W-:Y:S01]  /*2c10*/  USEL UR7, URZ, 0x1, UP0 ;  /* 0x00000001ff077887 */ /* 0x000fe20008000000 */
[----:B------:R-:W-:Y:S01]  /*2c20*/  ISETP.NE.AND P0, PT, R8, 0x2, PT ;  /* 0x000000020800780c */ /* 0x000fe20003f05270 */
[----:B------:R-:W-:Y:S01]  /*2c30*/  USEL UR5, UR4, URZ, UP0 ;  /* 0x000000ff04057287 */ /* 0x000fe20008000000 */
[----:B------:R-:W2:Y:S03]  /*2c40*/  SYNCS.PHASECHK.TRANS64.TRYWAIT P1, [R2+URZ+0xa0], R5 ;  /* 0x0000a005020075a7 */ /* 0x000ea600080211ff */
[----:B------:R-:W-:Y:S01]  /*2c50*/  LOP3.LUT R12, R12, UR7, RZ, 0x3c, !PT ;  /* 0x000000070c0c7c12 */ /* 0x000fe2000f8e3cff */
[----:B-12---:R-:W-:Y:S07]  /*2c60*/  @!P1 BRA `(.L_x_51) ;  /* 0x0000008c00589947 */ /* 0x006fee0003800000 */
.L_x_149:
[C---:B------:R-:W-:Y:S01]  /*2c70*/  LEA R4, R11.reuse, UR6, 0x4 ;  /* 0x000000060b047c11 */ /* 0x040fe2000f8e20ff */
[----:B-1----:R-:W-:Y:S01]  /*2c80*/  VIADD R2, R2, 0xb0 ;  /* 0x000000b002027836 */ /* 0x002fe20000000000 */
[----:B------:R-:W-:Y:S01]  /*2c90*/  SEL R8, R8, RZ, P0 ;  /* 0x000000ff08087207 */ /* 0x000fe20000000000 */
[----:B------:R-:W-:-:S03]  /*2ca0*/  VIADD R11, R11, 0x1 ;  /* 0x000000010b0b7836 */ /* 0x000fc60000000000 */
[----:B------:R-:W1:Y:S01]  /*2cb0*/  LDS.128 R4, [R4+0x110] ;  /* 0x0001100004047984 */ /* 0x000e620000000c00 */
[----:B------:R-:W-:Y:S02]  /*2cc0*/  PRMT R2, RZ, 0x654, R2 ;  /* 0x00000654ff027816 */ /* 0x000fe40000000002 */
[C---:B------:R-:W-:Y:S01]  /*2cd0*/  ISETP.NE.AND P1, PT, R11.reuse, 0x2, PT ;  /* 0x000000020b00780c */ /* 0x040fe20003f25270 */
[----:B------:R-:W-:Y:S01]  /*2ce0*/  @!PT LDS RZ, [RZ] ;  /* 0x00000000fffff984 */ /* 0x000fe20000000800 */
[----:B------:R-:W-:Y:S01]  /*2cf0*/  @!PT LDS RZ, [RZ] ;  /* 0x00000000fffff984 */ /* 0x000fe20000000800 */
[----:B------:R-:W-:Y:S01]  /*2d00*/  @!PT LDS RZ, [RZ] ;  /* 0x00000000fffff984 */ /* 0x000fe20000000800 */
[----:B------:R-:W-:Y:S01]  /*2d10*/  @!PT LDS RZ, [RZ] ;  /* 0x00000000fffff984 */ /* 0x000fe20000000800 */
[----:B------:R2:W-:Y:S06]  /*2d20*/  MEMBAR.ALL.CTA ;  /* 0x0000000000007992 */ /* 0x0005ec0000008000 */
[----:B--2---:R-:W2:Y:S01]  /*2d30*/  FENCE.VIEW.ASYNC.S ;  /* 0x00000000000073c6 */ /* 0x004ea20000000000 */
[----:B------:R-:W-:Y:S01]  /*2d40*/  SEL R11, R11, RZ, P1 ;  /* 0x000000ff0b0b7207 */ /* 0x000fe20000800000 */
[----:B--2---:R2:W-:Y:S01]  /*2d50*/  SYNCS.ARRIVE.TRANS64.RED.A1T0 RZ, [R2+URZ], RZ ;  /* 0x000000ff02ff79a7 */ /* 0x0045e200081004ff */
[----:B-1----:R-:W-:-:S02]  /*2d60*/  LOP3.LUT P3, RZ, R6, 0x1, RZ, 0xc0, !PT ;  /* 0x0000000106ff7812 */ /* 0x002fc4000786c0ff */
[----:B------:R-:W-:-:S04]  /*2d70*/  SEL R5, RZ, 0x1, P1 ;  /* 0x00000001ff057807 */ /* 0x000fc80000800000 */
[----:B------:R-:W-:Y:S02]  /*2d80*/  LOP3.LUT R10, R10, R5, RZ, 0x3c, !PT ;  /* 0x000000050a0a7212 */ /* 0x000fe400078e3cff */
[----:B--2---:R-:W-:-:S04]  /*2d90*/  SEL R2, RZ, 0x1, P0 ;  /* 0x00000001ff027807 */ /* 0x004fc80000000000 */
[----:B------:R-:W-:Y:S01]  /*2da0*/  LOP3.LUT R9, R9, R2, RZ, 0x3c, !PT ;  /* 0x0000000209097212 */ /* 0x000fe200078e3cff */
[----:B------:R-:W-:Y:S06]  /*2db0*/  @P3 BRA `(.L_x_52) ;  /* 0xfffffffc002c3947 */ /* 0x000fec000383ffff */
[----:B------:R-:W-:Y:S01]  /*2dc0*/  ULEA UR4, UR5, UR6, 0x3 ;  /* 0x0000000605047291 */ /* 0x000fe2000f8e18ff */
[----:B------:R-:W-:-:S08]  /*2dd0*/  SHF.L.U32 R3, R12, 0x1f, RZ ;  /* 0x0000001f0c037819 */ /* 0x000fd000000006ff */
[----:B------:R-:W1:Y:S02]  /*2de0*/  SYNCS.PHASECHK.TRANS64 P0, [UR4+0xb0], R3 ;  /* 0x0000b003ff0075a7 */ /* 0x000e640008001004 */
[----:B-1----:R-:W-:Y:S05]  /*2df0*/  @P0 BRA `(.L_x_53) ;  /* 0x0000000000080947 */ /* 0x002fea0003800000 */
[----:B------:R-:W1:Y:S02]  /*2e00*/  SYNCS.PHASECHK.TRANS64.TRYWAIT P0, [UR4+0xb0], R3 ;  /* 0x0000b003ff0075a7 */ /* 0x000e640008001104 */
[----:B-1----:R-:W-:Y:S05]  /*2e10*/  @!P0 BRA `(.L_x_54) ;  /* 0x0000008c00008947 */ /* 0x002fea0003800000 */
.L_x_53:
[----:B------:R-:W-:-:S04]  /*2e20*/  UIADD3 UR7, UPT, UPT, UR5, 0x1, URZ ;  /* 0x0000000105077890 */ /* 0x000fc8000fffe0ff */
[----:B------:R-:W-:-:S04]  /*2e30*/  UISETP.NE.AND UP0, UPT, UR7, 0x2, UPT ;  /* 0x000000020700788c */ /* 0x000fc8000bf05270 */
[----:B------:R-:W-:Y:S02]  /*2e40*/  USEL UR8, URZ, 0x1, UP0 ;  /* 0x00000001ff087887 */ /* 0x000fe40008000000 */
[----:B------:R-:W-:-:S04]  /*2e50*/  USEL UR7, UR7, URZ, UP0 ;  /* 0x000000ff07077287 */ /* 0x000fc80008000000 */
[----:B------:R-:W-:Y:S01]  /*2e60*/  ULEA UR7, UR7, UR6, 0x3 ;  /* 0x0000000607077291 */ /* 0x000fe2000f8e18ff */
[----:B-1----:R-:W-:-:S04]  /*2e70*/  LOP3.LUT R3, R12, UR8, RZ, 0x3c, !PT ;  /* 0x000000080c037c12 */ /* 0x002fc8000f8e3cff */
[----:B------:R-:W-:-:S04]  /*2e80*/  SHF.L.U32 R0, R3, 0x1f, RZ ;  /* 0x0000001f03007819 */ /* 0x000fc800000006ff */
[----:B------:R-:W1:Y:S02]  /*2e90*/  SYNCS.PHASECHK.TRANS64 P0, [UR7+0xb0], R0 ;  /* 0x0000b000ff0075a7 */ /* 0x000e640008001007 */
[----:B-1----:R-:W-:Y:S05]  /*2ea0*/  @P0 EXIT ;  /* 0x000000000000094d */ /* 0x002fea0003800000 */
[----:B------:R-:W-:Y:S02]  /*2eb0*/  SHF.L.U32 R3, R3, 0x1f, RZ ;  /* 0x0000001f03037819 */ /* 0x000fe400000006ff */
[----:B------:R-:W-:-:S07]  /*2ec0*/  MOV R0, UR7 ;  /* 0x0000000700007c02 */ /* 0x000fce0008000f00 */
.L_x_55:
[----:B-1----:R1:W2:Y:S02]  /*2ed0*/  SYNCS.PHASECHK.TRANS64.TRYWAIT P0, [R0+URZ+0xb0], R3 ;  /* 0x0000b003000075a7 */ /* 0x0022a400080011ff */
[----:B--2---:R-:W-:Y:S05]  /*2ee0*/  @!P0 NANOSLEEP.SYNCS 0x989680 ;  /* 0x009896800000895d */ /* 0x004fea0003900000 */
[----:B------:R-:W2:Y:S02]  /*2ef0*/  @!P0 SYNCS.PHASECHK.TRANS64 P0, [R0+URZ+0xb0], R3 ;  /* 0x0000b003000085a7 */ /* 0x000ea400080010ff */
[----:B--2---:R-:W-:Y:S05]  /*2f00*/  @P0 EXIT ;  /* 0x000000000000094d */ /* 0x004fea0003800000 */
[----:B------:R-:W-:Y:S05]  /*2f10*/  BRA `(.L_x_55) ;  /* 0xfffffffc00ec7947 */ /* 0x000fea000383ffff */
.L_x_48:
[----:B------:R-:W-:Y:S05]  /*2f20*/  BRA.U UP4, `(.L_x_56) ;  /* 0x0000000d04247547 */ /* 0x000fea000b800000 */
[----:B------:R-:W1:Y:S01]  /*2f30*/  S2UR UR7, SR_CgaCtaId ;  /* 0x00000000000779c3 */ /* 0x000e620000008800 */
[----:B------:R-:W-:Y:S01]  /*2f40*/  UMOV UR4, 0x40 ;  /* 0x0000004000047882 */ /* 0x000fe20000000000 */
[----:B------:R-:W-:Y:S01]  /*2f50*/  NOP ;  /* 0x0000000000007918 */ /* 0x000fe20000000000 */
[----:B------:R-:W-:Y:S01]  /*2f60*/  UMOV UR6, 0x400 ;  /* 0x0000040000067882 */ /* 0x000fe20000000000 */
[----:B-1----:R-:W-:Y:S02]  /*2f70*/  ULEA UR5, UR7, UR4, 0x18 ;  /* 0x0000000407057291 */ /* 0x002fe4000f8ec0ff */
[----:B------:R-:W-:-:S07]  /*2f80*/  ULEA UR6, UR7, UR6, 0x18 ;  /* 0x0000000607067291 */ /* 0x000fce000f8ec0ff */
[----:B------:R-:W1:Y:S02]  /*2f90*/  LDS.U8 R0, [UR5+0x1c] ;  /* 0x00001c05ff007984 */ /* 0x000e640008000000 */
[----:B-1----:R-:W-:-:S13]  /*2fa0*/  ISETP.NE.AND P0, PT, R0, RZ, PT ;  /* 0x000000ff0000720c */ /* 0x002fda0003f05270 */
[----:B------:R-:W-:Y:S05]  /*2fb0*/  @P0 BRA `(.L_x_57) ;  /* 0x0000000000580947 */ /* 0x000fea0003800000 */
[----:B------:R-:W-:-:S13]  /*2fc0*/  ELECT P0, URZ, PT ;  /* 0x0000000000ff782f */ /* 0x000fda0003800000 */
[----:B------:R-:W-:Y:S05]  /*2fd0*/  @!P0 BRA `(.L_x_58) ;  /* 0x0000000000608947 */ /* 0x000fea0003800000 */
[----:B------:R-:W-:Y:S01]  /*2fe0*/  UMOV UR4, 0x10 ;  /* 0x0000001000047882 */ /* 0x000fe20000000000 */
[----:B------:R-:W-:Y:S01]  /*2ff0*/  HFMA2 R0, -RZ, RZ, 0, 5.9604644775390625e-08 ;  /* 0x00000001ff007431 */ /* 0x000fe200000001ff */
[----:B------:R-:W-:-:S03]  /*3000*/  MOV R3, 0xffff ;  /* 0x0000ffff00037802 */ /* 0x000fc60000000f00 */
[----:B------:R-:W-:Y:S04]  /*3010*/  DEPBAR.LE SB1, 0x36 ;  /* 0x00009d800000791a */ /* 0x000fe80000000000 */
[----:B------:R-:W1:Y:S02]  /*3020*/  UTCATOMSWS.FIND_AND_SET.ALIGN UP0, UR4, UR4 ;  /* 0x00000004000475e3 */ /* 0x000e640008000800 */
[----:B-1----:R-:W-:Y:S01]  /*3030*/  MOV R4, UR4 ;  /* 0x0000000400047c02 */ /* 0x002fe20008000f00 */
[----:B------:R-:W-:Y:S06]  /*3040*/  BRA.U UP0, `(.L_x_59) ;  /* 0x0000000100187547 */ /* 0x000fec000b800000 */
.L_x_60:
[----:B------:R-:W-:Y:S05]  /*3050*/  NANOSLEEP 0x64 ;  /* 0x000000640000795d */ /* 0x000fea0003800000 */
[----:B------:R-:W-:-:S05]  /*3060*/  UMOV UR4, 0x10 ;  /* 0x0000001000047882 */ /* 0x000fca0000000000 */
[----:B------:R-:W-:Y:S04]  /*3070*/  DEPBAR.LE SB1, 0x36 ;  /* 0x00009d800000791a */ /* 0x000fe80000000000 */
[----:B------:R-:W1:Y:S02]  /*3080*/  UTCATOMSWS.FIND_AND_SET.ALIGN UP0, UR4, UR4 ;  /* 0x00000004000475e3 */ /* 0x000e640008000800 */
[----:B-1----:R-:W-:Y:S01]  /*3090*/  MOV R4, UR4 ;  /* 0x0000000400047c02 */ /* 0x002fe20008000f00 */
[----:B------:R-:W-:Y:S05]  /*30a0*/  BRA.U !UP0, `(.L_x_60) ;  /* 0xfffffffd08e87547 */ /* 0x000fea000b83ffff */
.L_x_59:
[-C--:B------:R-:W-:Y:S02]  /*30b0*/  SHF.L.U32 R3, R3, R4.reuse, RZ ;  /* 0x0000000403037219 */ /* 0x080fe400000006ff */
[----:B------:R-:W-:Y:S01]  /*30c0*/  SHF.L.U32 R0, R0, R4, RZ ;  /* 0x0000000400007219 */ /* 0x000fe200000006ff */
[----:B------:R-:W-:Y:S02]  /*30d0*/  IMAD.SHL.U32 R4, R4, 0x20, RZ ;  /* 0x0000002004047824 */ /* 0x000fe400078e00ff */
[----:B------:R1:W-:Y:S04]  /*30e0*/  ATOMS.OR RZ, [UR5+0x14], R3 ;  /* 0x00001403ffff798c */ /* 0x0003e8000b000005 */
[----:B------:R1:W-:Y:S04]  /*30f0*/  ATOMS.OR RZ, [UR5+0x18], R0 ;  /* 0x00001800ffff798c */ /* 0x0003e8000b000005 */
[----:B------:R1:W-:Y:S01]  /*3100*/  STS [UR6+0x130], R4 ;  /* 0x00013004ff007988 */ /* 0x0003e20008000806 */
[----:B------:R-:W-:Y:S05]  /*3110*/  BRA `(.L_x_58) ;  /* 0x0000000000107947 */ /* 0x000fea0003800000 */
.L_x_57:
[----:B------:R-:W-:Y:S02]  /*3120*/  MOV R0, 0xffffffff ;  /* 0xffffffff00007802 */ /* 0x000fe40000000f00 */
[----:B------:R-:W-:-:S03]  /*3130*/  MOV R4, 0x3160 ;  /* 0x0000316000047802 */ /* 0x000fc60000000f00 */
[----:B------:R1:W-:Y:S04]  /*3140*/  STS [UR6+0x130], R0 ;  /* 0x00013000ff007988 */ /* 0x0003e80008000806 */
[----:B-1---5:R-:W-:Y:S05]  /*3150*/  CALL.REL.NOINC `($__internal_1_$__cuda_sm10x_tcgen05_guardrail_trap_phase_invalid_during_alloc) ;  /* 0x0000009000147944 */ /* 0x022fea0003c00000 */
.L_x_58:
[----:B------:R-:W-:Y:S05]  /*3160*/  WARPSYNC.ALL ;  /* 0x0000000000007948 */ /* 0x000fea0003800000 */
[----:B------:R-:W2:Y:S01]  /*3170*/  S2UR UR4, SR_CgaCtaId ;  /* 0x00000000000479c3 */ /* 0x000ea20000008800 */
[----:B------:R-:W-:Y:S01]  /*3180*/  UMOV UR13, 0x400 ;  /* 0x00000400000d7882 */ /* 0x000fe20000000000 */
[----:B------:R-:W-:-:S06]  /*3190*/  NOP ;  /* 0x0000000000007918 */ /* 0x000fcc0000000000 */
[----:B------:R-:W-:Y:S06]  /*31a0*/  BAR.ARV 0x6, 0xa0 ;  /* 0x0182800000007b1d */ /* 0x000fec0000002000 */
[----:B------:R-:W3:Y:S01]  /*31b0*/  LDCU UR5, c[0x0][0x38c] ;  /* 0x00007180ff0577ac */ /* 0x000ee20008000800 */
[----:B------:R-:W-:Y:S01]  /*31c0*/  LOP3.LUT R2, R2, 0xffff, RZ, 0xc0, !PT ;  /* 0x0000ffff02027812 */ /* 0x000fe200078ec0ff */
[----:B------:R-:W-:Y:S01]  /*31d0*/  IMAD.MOV.U32 R11, RZ, RZ, 0x1 ;  /* 0x00000001ff0b7424 */ /* 0x000fe200078e00ff */
[----:B------:R-:W-:Y:S01]  /*31e0*/  CS2R R8, SRZ ;  /* 0x0000000000087805 */ /* 0x000fe2000001ff00 */
[----:B------:R-:W4:Y:S01]  /*31f0*/  LDCU UR8, c[0x0][0x38c] ;  /* 0x00007180ff0877ac */ /* 0x000f220008000800 */
[----:B------:R-:W-:Y:S01]  /*3200*/  R2UR UR15, R2 ;  /* 0x00000000020f72ca */ /* 0x000fe200000e0000 */
[----:B------:R-:W-:Y:S01]  /*3210*/  IMAD.MOV.U32 R10, RZ, RZ, RZ ;  /* 0x000000ffff0a7224 */ /* 0x000fe200078e00ff */
[----:B------:R-:W-:Y:S01]  /*3220*/  UMOV UR19, URZ ;  /* 0x000000ff00137c82 */ /* 0x000fe20008000000 */
[----:B------:R-:W-:Y:S01]  /*3230*/  UMOV UR10, URZ ;  /* 0x000000ff000a7c82 */ /* 0x000fe20008000000 */
[----:B--2---:R-:W-:Y:S01]  /*3240*/  ULEA UR13, UR4, UR13, 0x18 ;  /* 0x0000000d040d7291 */ /* 0x004fe2000f8ec0ff */
[----:B------:R-:W-:Y:S01]  /*3250*/  UMOV UR20, 0x0 ;  /* 0x0000000000147882 */ /* 0x000fe20000000000 */
[----:B------:R-:W-:-:S02]  /*3260*/  UMOV UR21, 0x8400010 ;  /* 0x0840001000157882 */ /* 0x000fc40000000000 */
[----:B------:R-:W-:Y:S02]  /*3270*/  UIADD3 UR6, UPT, UPT, UR13, 0xc400, URZ ;  /* 0x0000c4000d067890 */ /* 0x000fe4000fffe0ff */
[----:B------:R-:W-:Y:S02]  /*3280*/  UIADD3 UR7, UPT, UPT, UR13, 0x11400, URZ ;  /* 0x000114000d077890 */ /* 0x000fe4000fffe0ff */
[----:B---3--:R-:W-:Y:S01]  /*3290*/  UIADD3 UR5, UPT, UPT, UR5, 0x1f, URZ ;  /* 0x0000001f05057890 */ /* 0x008fe2000fffe0ff */
[----:B-1----:R-:W1:Y:S01]  /*32a0*/  LDS R0, [UR13+0x130] ;  /* 0x0001300dff007984 */ /* 0x002e620008000800 */
[----:B------:R-:W-:Y:S02]  /*32b0*/  USHF.R.U32.HI UR6, URZ, 0x4, UR6 ;  /* 0x00000004ff067899 */ /* 0x000fe40008011606 */
[----:B------:R-:W-:Y:S02]  /*32c0*/  USHF.R.S32.HI UR4, URZ, 0x1f, UR5 ;  /* 0x0000001fff047899 */ /* 0x000fe40008011405 */
[----:B------:R-:W-:-:S02]  /*32d0*/  ULOP3.LUT UR6, UR6, 0x3fff, URZ, 0xc0, !UPT ;  /* 0x00003fff06067892 */ /* 0x000fc4000f8ec0ff */
[----:B------:R-:W-:Y:S02]  /*32e0*/  ULEA.HI UR4, UR4, UR5, URZ, 0x5 ;  /* 0x0000000504047291 */ /* 0x000fe4000f8f28ff */
[----:B------:R-:W-:Y:S02]  /*32f0*/  USHF.R.U32.HI UR5, URZ, 0x4, UR7 ;  /* 0x00000004ff057899 */ /* 0x000fe40008011607 */
[----:B------:R-:W-:Y:S02]  /*3300*/  USHF.R.S32.HI UR22, URZ, 0x5, UR4 ;  /* 0x00000005ff167899 */ /* 0x000fe40008011404 */
[----:B------:R-:W-:Y:S02]  /*3310*/  ULOP3.LUT UR5, UR5, 0x3fff, URZ, 0xc0, !UPT ;  /* 0x00003fff05057892 */ /* 0x000fe4000f8ec0ff */
[----:B------:R-:W-:Y:S02]  /*3320*/  UISETP.LT.AND UP0, UPT, UR22, 0x1, UPT ;  /* 0x000000011600788c */ /* 0x000fe4000bf01270 */
[----:B------:R-:W-:-:S02]  /*3330*/  ULOP3.LUT UR16, UR6, 0x10000, URZ, 0xfc, !UPT ;  /* 0x0001000006107892 */ /* 0x000fc4000f8efcff */
[----:B------:R-:W-:Y:S02]  /*3340*/  USEL UR23, UR22, 0x1, !UP0 ;  /* 0x0000000116177887 */ /* 0x000fe4000c000000 */
[----:B------:R-:W-:Y:S02]  /*3350*/  ULOP3.LUT UR17, UR5, 0x10000, URZ, 0xfc, !UPT ;  /* 0x0001000005117892 */ /* 0x000fe4000f8efcff */
[----:B------:R-:W-:Y:S02]  /*3360*/  UIADD3 UR23, UPT, UPT, -UR23, URZ, URZ ;  /* 0x000000ff17177290 */ /* 0x000fe4000fffe1ff */
[----:B----4-:R-:W-:Y:S01]  /*3370*/  UISETP.GE.AND UP4, UPT, UR8, 0x1, UPT ;  /* 0x000000010800788c */ /* 0x010fe2000bf86270 */
[----:B-1----:R-:W-:-:S15]  /*3380*/  R2UR UR24, R0 ;  /* 0x00000000001872ca */ /* 0x002fde00000e0000 */
.L_x_67:
[----:B------:R-:W-:Y:S02]  /*3390*/  LEA R0, R10, UR13, 0x3 ;  /* 0x0000000d0a007c11 */ /* 0x000fe4000f8e18ff */
[----:B------:R-:W-:Y:S02]  /*33a0*/  SHF.L.U32 R5, R9, 0x1f, RZ ;  /* 0x0000001f09057819 */ /* 0x000fe400000006ff */
[----:B------:R-:W-:Y:S01]  /*33b0*/  PLOP3.LUT P0, PT, PT, PT, UP4, 0x80, 0x8 ;  /* 0x000000000008781c */ /* 0x000fe20003f0f048 */
[----:B------:R-:W-:Y:S01]  /*33c0*/  VIADD R3, R0, 0xb0 ;  /* 0x000000b000037836 */ /* 0x000fe20000000000 */
[----:B-1----:R-:W1:Y:S02]  /*33d0*/  SYNCS.PHASECHK.TRANS64.TRYWAIT P1, [R0+URZ+0xa0], R5 ;  /* 0x0000a005000075a7 */ /* 0x002e6400080211ff */
[----:B-1-3--:R-:W-:Y:S09]  /*33e0*/  @!P1 BRA `(.L_x_61) ;  /* 0x0000008400a49947 */ /* 0x00aff20003800000 */
.L_x_151:
[----:B------:R-:W-:Y:S01]  /*33f0*/  LEA R4, R10, UR13, 0x4 ;  /* 0x0000000d0a047c11 */ /* 0x000fe2000f8e20ff */
[----:B------:R-:W-:Y:S01]  /*3400*/  @UP4 ULEA UR4, UR10, UR13, 0x3 ;  /* 0x0000000d0a044291 */ /* 0x000fe2000f8e18ff */
[----:B------:R-:W-:Y:S01]  /*3410*/  PLOP3.LUT P2, PT, PT, PT, PT, 0x80, 0x8 ;  /* 0x000000000008781c */ /* 0x000fe20003f4f070 */
[----:B------:R-:W-:Y:S01]  /*3420*/  ULEA UR18, UR19, UR13, 0x3 ;  /* 0x0000000d13127291 */ /* 0x000fe2000f8e18ff */
[----:B------:R-:W-:Y:S02]  /*3430*/  PRMT R3, RZ, 0x654, R3 ;  /* 0x00000654ff037816 */ /* 0x000fe40000000003 */
[----:B-1----:R-:W1:Y:S01]  /*3440*/  LDS.128 R4, [R4+0x110] ;  /* 0x0001100004047984 */ /* 0x002e620000000c00 */
[----:B------:R-:W-:Y:S02]  /*3450*/  @P0 SHF.L.U32 R2, R8, 0x1f, RZ ;  /* 0x0000001f08020819 */ /* 0x000fe400000006ff */
[----:B------:R-:W-:Y:S01]  /*3460*/  SHF.L.U32 R0, R11, 0x1f, RZ ;  /* 0x0000001f0b007819 */ /* 0x000fe200000006ff */
[----:B------:R-:W-:Y:S01]  /*3470*/  @!PT LDS RZ, [RZ] ;  /* 0x00000000fffff984 */ /* 0x000fe20000000800 */
[----:B------:R-:W-:Y:S01]  /*3480*/  @!PT LDS RZ, [RZ] ;  /* 0x00000000fffff984 */ /* 0x000fe20000000800 */
[----:B------:R-:W-:Y:S01]  /*3490*/  @!PT LDS RZ, [RZ] ;  /* 0x00000000fffff984 */ /* 0x000fe20000000800 */
[----:B------:R-:W-:Y:S01]  /*34a0*/  @!PT LDS RZ, [RZ] ;  /* 0x00000000fffff984 */ /* 0x000fe20000000800 */
[----:B------:R2:W-:Y:S06]  /*34b0*/  MEMBAR.ALL.CTA ;  /* 0x0000000000007992 */ /* 0x0005ec0000008000 */
[----:B--2---:R-:W2:Y:S02]  /*34c0*/  FENCE.VIEW.ASYNC.S ;  /* 0x00000000000073c6 */ /* 0x004ea40000000000 */
[----:B--2---:R2:W-:Y:S01]  /*34d0*/  SYNCS.ARRIVE.TRANS64.RED.A1T0 RZ, [R3+URZ], RZ ;  /* 0x000000ff03ff79a7 */ /* 0x0045e200081004ff */
[----:B------:R2:W3:Y:S01]  /*34e0*/  @P0 SYNCS.PHASECHK.TRANS64.TRYWAIT P2, [UR4], R2 ;  /* 0x00000002ff0005a7 */ /* 0x0004e20008041104 */
[----:B-1----:R-:W-:Y:S01]  /*34f0*/  LOP3.LUT P1, RZ, R6, 0x1, RZ, 0xc0, !PT ;  /* 0x0000000106ff7812 */ /* 0x002fe2000782c0ff */
[----:B------:R-:W1:Y:S02]  /*3500*/  SYNCS.PHASECHK.TRANS64.TRYWAIT P0, [UR18+0xd0], R0 ;  /* 0x0000d000ff0075a7 */ /* 0x000e640008001112 */
[----:B-123--:R-:W-:Y:S10]  /*3510*/  @!P0 BRA `(.L_x_62) ;  /* 0x00000084006c8947 */ /* 0x00eff40003800000 */
.L_x_153:
[----:B------:R-:W-:Y:S01]  /*3520*/  IADD3 R10, PT, PT, R10, 0x1, RZ ;  /* 0x000000010a0a7810 */ /* 0x000fe20007ffe0ff */
[----:B------:R-:W-:Y:S06]  /*3530*/  BRA.U !UP4, `(.L_x_63) ;  /* 0x000000010c887547 */ /* 0x000fec000b800000 */
[----:B------:R-:W-:Y:S02]  /*3540*/  ULEA UR14, UR19, UR24, 0x8 ;  /* 0x00000018130e7291 */ /* 0x000fe4000f8e40ff */
[----:B------:R-:W-:Y:S01]  /*3550*/  UPLOP3.LUT UP2, UPT, UPT, UPT, UPT, 0x40, 0x4 ;  /* 0x000000000004789c */ /* 0x000fe20003f4e870 */
[----:B------:R-:W-:Y:S01]  /*3560*/  UMOV UR12, UR23 ;  /* 0x00000017000c7c82 */ /* 0x000fe20008000000 */
[----:B------:R-:W-:Y:S01]  /*3570*/  UMOV UR11, UR22 ;  /* 0x00000016000b7c82 */ /* 0x000fe20008000000 */
[----:B------:R-:W-:-:S08]  /*3580*/  UMOV UR5, UR10 ;  /* 0x0000000a00057c82 */ /* 0x000fd00008000000 */
.L_x_66:
[----:B------:R-:W-:Y:S02]  /*3590*/  UIADD3 UR12, UPT, UPT, UR12, 0x1, URZ ;  /* 0x000000010c0c7890 */ /* 0x000fe4000fffe0ff */
[----:B--2---:R-:W-:Y:S02]  /*35a0*/  ULEA UR6, UR5, UR13, 0x3 ;  /* 0x0000000d05067291 */ /* 0x004fe4000f8e18ff */
[----:B------:R-:W-:Y:S01]  /*35b0*/  UISETP.NE.AND UP3, UPT, UR12, URZ, UPT ;  /* 0x000000ff0c00728c */ /* 0x000fe2000bf65270 */
[----:B---3--:R-:W-:Y:S10]  /*35c0*/  @P2 BRA `(.L_x_64) ;  /* 0x00000000000c2947 */ /* 0x008ff40003800000 */
[----:B-1----:R-:W-:Y:S04]  /*35d0*/  SHF.L.U32 R3, R8, 0x1f, RZ ;  /* 0x0000001f08037819 */ /* 0x002fe800000006ff */
[----:B------:R-:W1:Y:S02]  /*35e0*/  SYNCS.PHASECHK.TRANS64.TRYWAIT P0, [UR6], R3 ;  /* 0x00000003ff0075a7 */ /* 0x000e640008001106 */
[----:B-1----:R-:W-:Y:S05]  /*35f0*/  @!P0 BRA `(.L_x_65) ;  /* 0x00000084004c8947 */ /* 0x002fea0003800000 */
.L_x_64:
[----:B------:R-:W-:Y:S01]  /*3600*/  UISETP.NE.AND UP0, UPT, UR11, 0x1, UPT ;  /* 0x000000010b00788c */ /* 0x000fe2000bf05270 */
[----:B------:R-:W-:Y:S01]  /*3610*/  PLOP3.LUT P2, PT, PT, PT, PT, 0x80, 0x8 ;  /* 0x000000000008781c */ /* 0x000fe20003f4f070 */
[----:B------:R-:W-:Y:S02]  /*3620*/  UIADD3 UR4, UPT, UPT, UR5, 0x1, URZ ;  /* 0x0000000105047890 */ /* 0x000fe4000fffe0ff */
[----:B------:R-:W-:Y:S02]  /*3630*/  ULEA UR8, UR5, UR17, 0x9 ;  /* 0x0000001105087291 */ /* 0x000fe4000f8e48ff */
[----:B------:R-:W-:Y:S01]  /*3640*/  UISETP.NE.AND UP1, UPT, UR4, 0x5, UPT ;  /* 0x000000050400788c */ /* 0x000fe2000bf25270 */
[----:B------:R-:W-:Y:S01]  /*3650*/  PLOP3.LUT P0, PT, PT, PT, UP0, 0x80, 0x8 ;  /* 0x000000000008781c */ /* 0x000fe20003f0f008 */
[----:B------:R-:W-:Y:S02]  /*3660*/  UIADD3 UR11, UPT, UPT, UR11, -0x1, URZ ;  /* 0xffffffff0b0b7890 */ /* 0x000fe4000fffe0ff */
[----:B------:R-:W-:Y:S02]  /*3670*/  USEL UR7, URZ, 0x1, UP1 ;  /* 0x00000001ff077887 */ /* 0x000fe40008800000 */
[----:B------:R-:W-:Y:S01]  /*3680*/  USEL UR10, UR4, URZ, UP1 ;  /* 0x000000ff040a7287 */ /* 0x000fe20008800000 */
[----:B------:R-:W-:Y:S03]  /*3690*/  UMOV UR9, 0xc0004010 ;  /* 0xc000401000097882 */ /* 0x000fe60000000000 */
[----:B------:R-:W-:Y:S01]  /*36a0*/  @UP0 ULEA UR4, UR10, UR13, 0x3 ;  /* 0x0000000d0a040291 */ /* 0x000fe2000f8e18ff */
[----:B------:R-:W-:Y:S01]  /*36b0*/  LOP3.LUT R8, R8, UR7, RZ, 0x3c, !PT ;  /* 0x0000000708087c12 */ /* 0x000fe2000f8e3cff */
[----:B------:R-:W-:Y:S03]  /*36c0*/  UMOV UR7, 0xc0004010 ;  /* 0xc000401000077882 */ /* 0x000fe60000000000 */
[----:B-1----:R-:W-:Y:S04]  /*36d0*/  @P0 SHF.L.U32 R0, R8, 0x1f, RZ ;  /* 0x0000001f08000819 */ /* 0x002fe800000006ff */
[----:B------:R2:W3:Y:S01]  /*36e0*/  @P0 SYNCS.PHASECHK.TRANS64.TRYWAIT P2, [UR4], R0 ;  /* 0x00000000ff0005a7 */ /* 0x0004e20008041104 */
[----:B------:R-:W-:Y:S02]  /*36f0*/  UIADD3 UR4, UPT, UPT, UR6, 0x28, URZ ;  /* 0x0000002806047890 */ /* 0x000fe4000fffe0ff */
[----:B------:R-:W-:Y:S03]  /*3700*/  ULEA UR6, UR5, UR16, 0x8 ;  /* 0x0000001005067291 */ /* 0x000fe6000f8e40ff */
[----:B------:R-:W-:Y:S06]  /*3710*/  UMOV UR5, UR10 ;  /* 0x0000000a00057c82 */ /* 0x000fec0008000000 */
[----:B------:R2:W-:Y:S01]  /*3720*/  UTCQMMA gdesc[UR6], gdesc[UR8], tmem[UR14], tmem[UR20], idesc[UR21], UP2 ;  /* 0x00ff1408060075ea */ /* 0x0005e2000900030e */
[----:B------:R-:W-:Y:S01]  /*3730*/  UPLOP3.LUT UP2, UPT, UPT, UPT, UPT, 0x80, 0x8 ;  /* 0x000000000008789c */ /* 0x000fe20003f4f070 */
[----:B------:R2:W-:Y:S01]  /*3740*/  UTCBAR.MULTICAST [UR4], URZ, UR15 ;  /* 0x000000ff040073e9 */ /* 0x0005e2000800080f */
[----:B------:R-:W-:Y:S09]  /*3750*/  BRA.U UP3, `(.L_x_66) ;  /* 0xfffffffd038c7547 */ /* 0x000ff2000b83ffff */
.L_x_63:
[----:B--2---:R-:W-:Y:S01]  /*3760*/  UIADD3 UR4, UPT, UPT, UR19, 0x1, URZ ;  /* 0x0000000113047890 */ /* 0x004fe2000fffe0ff */
[C---:B------:R-:W-:Y:S01]  /*3770*/  ISETP.NE.AND P0, PT, R10.reuse, 0x2, PT ;  /* 0x000000020a00780c */ /* 0x040fe20003f05270 */
[----:B------:R-:W-:Y:S02]  /*3780*/  UIADD3 UR5, UPT, UPT, UR18, 0xc0, URZ ;  /* 0x000000c012057890 */ /* 0x000fe4000fffe0ff */
[----:B------:R-:W-:Y:S01]  /*3790*/  UISETP.NE.AND UP0, UPT, UR4, 0x2, UPT ;  /* 0x000000020400788c */ /* 0x000fe2000bf05270 */
[----:B-1----:R-:W-:Y:S02]  /*37a0*/  SEL R0, RZ, 0x1, P0 ;  /* 0x00000001ff007807 */ /* 0x002fe40000000000 */
[----:B------:R-:W-:Y:S01]  /*37b0*/  SEL R10, R10, RZ, P0 ;  /* 0x000000ff0a0a7207 */ /* 0x000fe20000000000 */
[----:B------:R-:W-:Y:S01]  /*37c0*/  USEL UR6, URZ, 0x1, UP0 ;  /* 0x00000001ff067887 */ /* 0x000fe20008000000 */
[----:B------:R-:W-:Y:S01]  /*37d0*/  LOP3.LUT R9, R9, R0, RZ, 0x3c, !PT ;  /* 0x0000000009097212 */ /* 0x000fe200078e3cff */
[----:B------:R-:W-:Y:S01]  /*37e0*/  USEL UR19, UR4, URZ, UP0 ;  /* 0x000000ff04137287 */ /* 0x000fe20008000000 */
[----:B------:R1:W-:Y:S03]  /*37f0*/  UTCBAR [UR5], URZ ;  /* 0x000000ff050073e9 */ /* 0x0003e600080000ff */
[----:B------:R-:W-:Y:S01]  /*3800*/  LOP3.LUT R11, R11, UR6, RZ, 0x3c, !PT ;  /* 0x000000060b0b7c12 */ /* 0x000fe2000f8e3cff */
[----:B------:R-:W-:Y:S07]  /*3810*/  @P1 BRA `(.L_x_67) ;  /* 0xfffffff800dc1947 */ /* 0x000fee000383ffff */
[----:B------:R-:W2:Y:S01]  /*3820*/  S2UR UR7, SR_CgaCtaId ;  /* 0x00000000000779c3 */ /* 0x000ea20000008800 */
[----:B------:R-:W-:Y:S01]  /*3830*/  ELECT P0, URZ, PT ;  /* 0x0000000000ff782f */ /* 0x000fe20003800000 */
[----:B------:R-:W-:Y:S01]  /*3840*/  IMAD.MOV.U32 R0, RZ, RZ, 0x1 ;  /* 0x00000001ff007424 */ /* 0x000fe200078e00ff */
[----:B------:R-:W-:Y:S01]  /*3850*/  UIADD3 UR13, UPT, UPT, UR13, 0xd0, URZ ;  /* 0x000000d00d0d7890 */ /* 0x000fe2000fffe0ff */
[----:B------:R-:W-:Y:S01]  /*3860*/  SHF.L.U32 R3, R11, 0x1f, RZ ;  /* 0x0000001f0b037819 */ /* 0x000fe200000006ff */
[----:B------:R-:W-:-:S03]  /*3870*/  UMOV UR4, 0x40 ;  /* 0x0000004000047882 */ /* 0x000fc60000000000 */
[----:B------:R-:W-:Y:S01]  /*3880*/  UVIRTCOUNT.DEALLOC.SMPOOL 0x80 ;  /* 0x000000800000784c */ /* 0x000fe20000000000 */
[----:B--2---:R-:W-:Y:S02]  /*3890*/  ULEA UR7, UR7, UR4, 0x18 ;  /* 0x0000000407077291 */ /* 0x004fe4000f8ec0ff */
[----:B------:R-:W-:-:S07]  /*38a0*/  ULEA UR4, UR19, UR13, 0x3 ;  /* 0x0000000d13047291 */ /* 0x000fce000f8e18ff */
[----:B------:R2:W-:Y:S02]  /*38b0*/  @P0 STS.U8 [UR7+0x1c], R0 ;  /* 0x00001c00ff000988 */ /* 0x0005e40008000007 */
[----:B------:R-:W4:Y:S02]  /*38c0*/  SYNCS.PHASECHK.TRANS64.TRYWAIT P0, [UR4], R3 ;  /* 0x00000003ff0075a7 */ /* 0x000f240008001104 */
[----:B--2-4-:R-:W-:Y:S05]  /*38d0*/  @!P0 BRA `(.L_x_68) ;  /* 0x0000008000ac8947 */ /* 0x014fea0003800000 */
.L_x_156:
[----:B------:R-:W-:-:S04]  /*38e0*/  UIADD3 UR4, UPT, UPT, UR19, 0x1, URZ ;  /* 0x0000000113047890 */ /* 0x000fc8000fffe0ff */
[----:B------:R-:W-:-:S04]  /*38f0*/  UISETP.NE.AND UP0, UPT, UR4, 0x2, UPT ;  /* 0x000000020400788c */ /* 0x000fc8000bf05270 */
[----:B-1----:R-:W-:Y:S02]  /*3900*/  USEL UR5, URZ, 0x1, UP0 ;  /* 0x00000001ff057887 */ /* 0x002fe40008000000 */
[----:B------:R-:W-:-:S04]  /*3910*/  USEL UR4, UR4, URZ, UP0 ;  /* 0x000000ff04047287 */ /* 0x000fc80008000000 */
[----:B------:R-:W-:Y:S01]  /*3920*/  ULEA UR4, UR4, UR13, 0x3 ;  /* 0x0000000d04047291 */ /* 0x000fe2000f8e18ff */
[----:B--2---:R-:W-:-:S04]  /*3930*/  LOP3.LUT R3, R11, UR5, RZ, 0x3c, !PT ;  /* 0x000000050b037c12 */ /* 0x004fc8000f8e3cff */
[----:B------:R-:W-:-:S04]  /*3940*/  SHF.L.U32 R3, R3, 0x1f, RZ ;  /* 0x0000001f03037819 */ /* 0x000fc800000006ff */
[----:B------:R-:W1:Y:S02]  /*3950*/  SYNCS.PHASECHK.TRANS64.TRYWAIT P0, [UR4], R3 ;  /* 0x00000003ff0075a7 */ /* 0x000e640008001104 */
[----:B-1----:R-:W-:Y:S05]  /*3960*/  @!P0 BRA `(.L_x_69) ;  /* 0x0000008000a08947 */ /* 0x002fea0003800000 */
.L_x_158:
[----:B------:R-:W-:Y:S01]  /*3970*/  NOP ;  /* 0x0000000000007918 */ /* 0x000fe20000000000 */
[----:B-1----:R-:W1:Y:S01]  /*3980*/  LDS R0, [UR7+0x14] ;  /* 0x00001407ff007984 */ /* 0x002e620008000800 */
[----:B------:R-:W-:Y:S01]  /*3990*/  ULOP3.LUT UR4, UR24, 0xffff, URZ, 0xc0, !UPT ;  /* 0x0000ffff18047892 */ /* 0x000fe2000f8ec0ff */
[----:B------:R-:W-:Y:S01]  /*39a0*/  UMOV UR5, 0xffff ;  /* 0x0000ffff00057882 */ /* 0x000fe20000000000 */
[----:B------:R-:W-:Y:S02]  /*39b0*/  UMOV UR6, 0x1 ;  /* 0x0000000100067882 */ /* 0x000fe40000000000 */
[----:B------:R-:W-:-:S04]  /*39c0*/  USHF.R.U32.HI UR4, URZ, 0x5, UR4 ;  /* 0x00000005ff047899 */ /* 0x000fc80008011604 */
[----:B------:R-:W-:Y:S02]  /*39d0*/  USHF.L.U32 UR5, UR5, UR4, URZ ;  /* 0x0000000405057299 */ /* 0x000fe400080006ff */
[----:B------:R-:W-:-:S04]  /*39e0*/  USHF.L.U32 UR4, UR6, UR4, URZ ;  /* 0x0000000406047299 */ /* 0x000fc800080006ff */
[----:B-1----:R-:W-:-:S04]  /*39f0*/  LOP3.LUT R0, R0, UR5, RZ, 0xc0, !PT ;  /* 0x0000000500007c12 */ /* 0x002fc8000f8ec0ff */
[----:B------:R-:W-:-:S13]  /*3a00*/  ISETP.NE.AND P0, PT, R0, UR5, PT ;  /* 0x0000000500007c0c */ /* 0x000fda000bf05270 */
[----:B------:R-:W-:Y:S05]  /*3a10*/  @P0 BRA `(.L_x_70) ;  /* 0x0000000000580947 */ /* 0x000fea0003800000 */
[----:B------:R-:W1:Y:S02]  /*3a20*/  LDS R0, [UR7+0x18] ;  /* 0x00001807ff007984 */ /* 0x000e640008000800 */
[----:B-1----:R-:W-:-:S04]  /*3a30*/  LOP3.LUT R0, R0, UR4, RZ, 0xc0, !PT ;  /* 0x0000000400007c12 */ /* 0x002fc8000f8ec0ff */
[----:B------:R-:W-:-:S13]  /*3a40*/  ISETP.NE.AND P0, PT, R0, UR4, PT ;  /* 0x0000000400007c0c */ /* 0x000fda000bf05270 */
[----:B------:R-:W-:Y:S05]  /*3a50*/  @P0 BRA `(.L_x_71) ;  /* 0x00000000003c0947 */ /* 0x000fea0003800000 */
[----:B------:R-:W1:Y:S01]  /*3a60*/  S2R R2, SR_LANEID ;  /* 0x0000000000027919 */ /* 0x000e620000000000 */
[----:B------:R-:W-:Y:S01]  /*3a70*/  ULOP3.LUT UR5, URZ, UR5, URZ, 0x33, !UPT ;  /* 0x00000005ff057292 */ /* 0x000fe2000f8e33ff */
[----:B------:R-:W-:Y:S01]  /*3a80*/  LOP3.LUT R4, RZ, UR4, RZ, 0x33, !PT ;  /* 0x00000004ff047c12 */ /* 0x000fe2000f8e33ff */
[----:B------:R-:W-:Y:S02]  /*3a90*/  VOTEU.ANY UR4, UPT, PT ;  /* 0x0000000000047886 */ /* 0x000fe400038e0100 */
[----:B------:R-:W-:Y:S01]  /*3aa0*/  UFLO.U32 UR4, UR4 ;  /* 0x00000004000472bd */ /* 0x000fe200080e0000 */
[----:B------:R-:W2:Y:S01]  /*3ab0*/  REDUX UR6, R4 ;  /* 0x00000000040673c4 */ /* 0x000ea20000000000 */
[----:B------:R-:W-:-:S06]  /*3ac0*/  IMAD.U32 R0, RZ, RZ, UR5 ;  /* 0x00000005ff007e24 */ /* 0x000fcc000f8e00ff */
[----:B------:R4:W-:Y:S01]  /*3ad0*/  UTCATOMSWS.AND URZ, UR5 ;  /* 0x0000000500ff79e3 */ /* 0x0009e20008000000 */
[----:B------:R-:W3:Y:S01]  /*3ae0*/  REDUX UR8, R0 ;  /* 0x00000000000873c4 */ /* 0x000ee20000000000 */
[----:B-1----:R-:W-:Y:S01]  /*3af0*/  ISETP.EQ.U32.AND P0, PT, R2, UR4, PT ;  /* 0x0000000402007c0c */ /* 0x002fe2000bf02070 */
[----:B--2---:R-:W-:Y:S01]  /*3b00*/  IMAD.U32 R2, RZ, RZ, UR6 ;  /* 0x00000006ff027e24 */ /* 0x004fe2000f8e00ff */
[----:B---3--:R-:W-:-:S11]  /*3b10*/  MOV R3, UR8 ;  /* 0x0000000800037c02 */ /* 0x008fd60008000f00 */
[----:B------:R4:W-:Y:S04]  /*3b20*/  @P0 ATOMS.AND RZ, [UR7+0x14], R3 ;  /* 0x00001403ffff098c */ /* 0x0009e8000a800007 */
[----:B------:R4:W-:Y:S01]  /*3b30*/  @P0 ATOMS.AND RZ, [UR7+0x18], R2 ;  /* 0x00001802ffff098c */ /* 0x0009e2000a800007 */
[----:B------:R-:W-:Y:S05]  /*3b40*/  BRA `(.L_x_72) ;  /* 0x0000000000147947 */ /* 0x000fea0003800000 */
.L_x_71:
[----:B------:R-:W-:Y:S02]  /*3b50*/  MOV R2, 0x3b70 ;  /* 0x00003b7000027802 */ /* 0x000fe40000000f00 */
[----:B---3-5:R-:W-:Y:S05]  /*3b60*/  CALL.REL.NOINC `($__internal_0_$__cuda_sm10x_tcgen05_guardrail_trap_col_being_dealloced_not_returned_by_alloc) ;  /* 0x0000008400847944 */ /* 0x028fea0003c00000 */
[----:B------:R-:W-:Y:S05]  /*3b70*/  BRA `(.L_x_72) ;  /* 0x0000000000087947 */ /* 0x000fea0003800000 */
.L_x_70:
[----:B------:R-:W-:Y:S02]  /*3b80*/  MOV R2, 0x3ba0 ;  /* 0x00003ba000027802 */ /* 0x000fe40000000f00 */
[----:B---3-5:R-:W-:Y:S05]  /*3b90*/  CALL.REL.NOINC `($__internal_2_$__cuda_sm10x_tcgen05_guardrail_trap_unallocated_columns_being_dealloced) ;  /* 0x0000008400907944 */ /* 0x028fea0003c00000 */
.L_x_72:
[----:B------:R-:W-:Y:S01]  /*3ba0*/  NOP ;  /* 0x0000000000007918 */ /* 0x000fe20000000000 */
[----:B----4-:R-:W-:Y:S05]  /*3bb0*/  EXIT ;  /* 0x000000000000794d */ /* 0x010fea0003800000 */
.L_x_56:
[----:B------:R-:W-:-:S09]  /*3bc0*/  UISETP.NE.OR UP0, UPT, UR17, 0x3, !UP3 ;  /* 0x000000031100788c */ /* 0x000fd2000df05670 */
[----:B------:R-:W-:Y:S05]  /*3bd0*/  BRA.U UP0, `(.L_x_73) ;  /* 0x0000001100587547 */ /* 0x000fea000b800000 */
[----:B------:R-:W1:Y:S01]  /*3be0*/  S2UR UR10, SR_CgaCtaId ;  /* 0x00000000000a79c3 */ /* 0x000e620000008800 */
[----:B------:R-:W2:Y:S01]  /*3bf0*/  LDCU UR31, c[0x0][0x370] ;  /* 0x00006e00ff1f77ac */ /* 0x000ea20008000800 */
[----:B------:R-:W-:Y:S02]  /*3c00*/  HFMA2 R13, -RZ, RZ, 0, 0 ;  /* 0x00000000ff0d7431 */ /* 0x000fe400000001ff */
[----:B------:R-:W-:Y:S01]  /*3c10*/  IMAD.MOV.U32 R15, RZ, RZ, 0x1 ;  /* 0x00000001ff0f7424 */ /* 0x000fe200078e00ff */
[----:B------:R-:W-:Y:S01]  /*3c20*/  MOV R7, 0x2000 ;  /* 0x0000200000077802 */ /* 0x000fe20000000f00 */
[----:B------:R-:W2:Y:S01]  /*3c30*/  LDCU.128 UR44, c[0x0][0xb10] ;  /* 0x00016200ff2c77ac */ /* 0x000ea20008000c00 */
[----:B------:R-:W-:Y:S01]  /*3c40*/  IMAD.MOV.U32 R14, RZ, RZ, RZ ;  /* 0x000000ffff0e7224 */ /* 0x000fe200078e00ff */
[----:B------:R-:W3:Y:S01]  /*3c50*/  LDC.64 R16, c[0x0][0x348] ;  /* 0x0000d200ff107b82 */ /* 0x000ee20000000a00 */
[----:B------:R-:W4:Y:S01]  /*3c60*/  LDCU UR30, c[0x0][0x374] ;  /* 0x00006e80ff1e77ac */ /* 0x000f220008000800 */
[----:B------:R-:W1:Y:S06]  /*3c70*/  LDCU UR15, c[0x0][0xb0c] ;  /* 0x00016180ff0f77ac */ /* 0x000e6c0008000800 */
[----:B------:R-:W3:Y:S01]  /*3c80*/  LDC.64 R2, c[0x0][0x888] ;  /* 0x00022200ff027b82 */ /* 0x000ee20000000a00 */
[----:B------:R-:W3:Y:S01]  /*3c90*/  LDCU UR49, c[0x0][0xb20] ;  /* 0x00016400ff3177ac */ /* 0x000ee20008000800 */
[----:B------:R-:W3:Y:S06]  /*3ca0*/  LDCU UR4, c[0x0][0xb30] ;  /* 0x00016600ff0477ac */ /* 0x000eec0008000800 */
[----:B------:R-:W3:Y:S01]  /*3cb0*/  LDC.64 R4, c[0x0][0x890] ;  /* 0x00022400ff047b82 */ /* 0x000ee20000000a00 */
[----:B------:R-:W-:Y:S01]  /*3cc0*/  UMOV UR21, 0x400 ;  /* 0x0000040000157882 */ /* 0x000fe20000000000 */
[----:B--2---:R-:W-:-:S02]  /*3cd0*/  UIMAD.WIDE.U32 UR6, UR31, UR44, URZ ;  /* 0x0000002c1f0672a5 */ /* 0x004fc4000f8e00ff */
[----:B----4-:R-:W-:Y:S02]  /*3ce0*/  UIMAD.WIDE.U32 UR8, UR30, UR47, URZ ;  /* 0x0000002f1e0872a5 */ /* 0x010fe4000f8e00ff */
[----:B-1----:R-:W-:Y:S02]  /*3cf0*/  ULEA UR21, UR10, UR21, 0x18 ;  /* 0x000000150a157291 */ /* 0x002fe4000f8ec0ff */
[----:B------:R-:W-:Y:S02]  /*3d00*/  UPLOP3.LUT UP3, UPT, UPT, UPT, UPT, 0x40, 0x4 ;  /* 0x000000000004789c */ /* 0x000fe40003f6e870 */
[----:B------:R-:W-:Y:S02]  /*3d10*/  UIADD3 UR37, UPT, UPT, UR21, 0x68, URZ ;  /* 0x0000006815257890 */ /* 0x000fe4000fffe0ff */
[----:B------:R-:W-:Y:S02]  /*3d20*/  UIADD3 UR33, UPT, UPT, UR21, 0x50, URZ ;  /* 0x0000005015217890 */ /* 0x000fe4000fffe0ff */
[----:B------:R-:W-:-:S02]  /*3d30*/  UIADD3 UR25, UPT, UPT, UR21, 0x58, URZ ;  /* 0x0000005815197890 */ /* 0x000fc4000fffe0ff */
[----:B------:R-:W-:Y:S01]  /*3d40*/  UIADD3 UR17, UPT, UPT, UR21, 0x60, URZ ;  /* 0x0000006015117890 */ /* 0x000fe2000fffe0ff */
[----:B------:R-:W-:Y:S01]  /*3d50*/  UMOV UR6, UR7 ;  /* 0x0000000700067c82 */ /* 0x000fe20008000000 */
[----:B------:R-:W-:Y:S01]  /*3d60*/  UMOV UR41, UR9 ;  /* 0x0000000900297c82 */ /* 0x000fe20008000000 */
[----:B------:R-:W-:Y:S02]  /*3d70*/  UISETP.GE.AND UP0, UPT, UR42, 0x1, UPT ;  /* 0x000000012a00788c */ /* 0x000fe4000bf06270 */
[----:B------:R-:W-:Y:S01]  /*3d80*/  UISETP.NE.AND UP4, UPT, UR42, 0x1, UPT ;  /* 0x000000012a00788c */ /* 0x000fe2000bf85270 */
[----:B------:R-:W1:Y:S01]  /*3d90*/  LDCU.64 UR22, c[0x0][0xb28] ;  /* 0x00016500ff1677ac */ /* 0x000e620008000a00 */
[----:B------:R-:W-:Y:S02]  /*3da0*/  UISETP.NE.AND UP6, UPT, UR15, 0x1, UPT ;  /* 0x000000010f00788c */ /* 0x000fe4000bfc5270 */
[----:B------:R-:W-:Y:S02]  /*3db0*/  UISETP.NE.AND UP5, UPT, UR46, 0x1, UPT ;  /* 0x000000012e00788c */ /* 0x000fe4000bfa5270 */
[----:B------:R-:W-:-:S02]  /*3dc0*/  UPRMT UR37, UR10, 0x654, UR37 ;  /* 0x000006540a257896 */ /* 0x000fc40008000025 */
[----:B------:R-:W-:Y:S02]  /*3dd0*/  USHF.R.U32.HI UR43, URZ, UR45, UR6 ;  /* 0x0000002dff2b7299 */ /* 0x000fe40008011606 */
[----:B------:R-:W-:Y:S02]  /*3de0*/  UPRMT UR40, UR10, 0x654, UR33 ;  /* 0x000006540a287896 */ /* 0x000fe40008000021 */
[----:B------:R-:W-:Y:S02]  /*3df0*/  UPRMT UR39, UR10, 0x654, UR25 ;  /* 0x000006540a277896 */ /* 0x000fe40008000019 */
[----:B------:R-:W-:Y:S02]  /*3e00*/  UPRMT UR38, UR10, 0x654, UR17 ;  /* 0x000006540a267896 */ /* 0x000fe40008000011 */
[----:B---3--:R-:W-:Y:S02]  /*3e10*/  USHF.R.U32.HI UR41, URZ, UR49, UR41 ;  /* 0x00000031ff297299 */ /* 0x008fe40008011629 */
[----:B------:R-:W-:-:S11]  /*3e20*/  UISETP.NE.AND UP2, UPT, UR4, 0x1, UPT ;  /* 0x000000010400788c */ /* 0x000fd6000bf45270 */
.L_x_84:
[C---:B------:R-:W-:Y:S02]  /*3e30*/  LEA R12, R14.reuse, UR21, 0x3 ;  /* 0x000000150e0c7c11 */ /* 0x040fe4000f8e18ff */
[----:B------:R-:W-:Y:S02]  /*3e40*/  SHF.L.U32 R9, R13, 0x1f, RZ ;  /* 0x0000001f0d097819 */ /* 0x000fe400000006ff */
[----:B------:R-:W-:Y:S02]  /*3e50*/  LEA R10, R14, UR21, 0x4 ;  /* 0x000000150e0a7c11 */ /* 0x000fe4000f8e20ff */
[----:B--2---:R-:W2:Y:S02]  /*3e60*/  SYNCS.PHASECHK.TRANS64.TRYWAIT P0, [R12+URZ+0xa0], R9 ;  /* 0x0000a0090c0075a7 */ /* 0x004ea400080011ff */
[----:B--2---:R-:W-:Y:S05]  /*3e70*/  @!P0 BRA `(.L_x_74) ;  /* 0x0000007c00748947 */ /* 0x004fea0003800000 */
.L_x_159:
[----:B--2---:R-:W2:Y:S01]  /*3e80*/  LDS.128 R8, [R10+0x110] ;  /* 0x000110000a087984 */ /* 0x004ea20000000c00 */
[----:B------:R-:W-:Y:S01]  /*3e90*/  UISETP.GE.AND UP0, UPT, UR42, 0x1, UPT ;  /* 0x000000012a00788c */ /* 0x000fe2000bf06270 */
[----:B------:R-:W-:Y:S01]  /*3ea0*/  @!PT LDS RZ, [RZ] ;  /* 0x00000000fffff984 */ /* 0x000fe20000000800 */
[----:B------:R-:W-:Y:S01]  /*3eb0*/  @!PT LDS RZ, [RZ] ;  /* 0x00000000fffff984 */ /* 0x000fe20000000800 */
[----:B------:R-:W-:Y:S01]  /*3ec0*/  @!PT LDS RZ, [RZ] ;  /* 0x00000000fffff984 */ /* 0x000fe20000000800 */
[----:B------:R-:W-:Y:S01]  /*3ed0*/  @!PT LDS RZ, [RZ] ;  /* 0x00000000fffff984 */ /* 0x000fe20000000800 */
[----:B------:R3:W-:Y:S06]  /*3ee0*/  MEMBAR.ALL.CTA ;  /* 0x0000000000007992 */ /* 0x0007ec0000008000 */
[----:B---3--:R-:W3:Y:S01]  /*3ef0*/  FENCE.VIEW.ASYNC.S ;  /* 0x00000000000073c6 */ /* 0x008ee20000000000 */
[----:B--2---:R-:W-:Y:S11]  /*3f00*/  LOP3.LUT P0, RZ, R10, 0x1, RZ, 0xc0, !PT ;  /* 0x000000010aff7812 */ /* 0x004ff6000780c0ff */
[----:B------:R-:W-:Y:S02]  /*3f10*/  @!UPT UIADD3 URZ, UPT, UPT, URZ, URZ, URZ ;  /* 0x000000fffffff290 */ /* 0x000fe4000fffe0ff */
[----:B---3--:R-:W-:Y:S01]  /*3f20*/  VOTEU.ANY UP1, P0 ;  /* 0x0000000000ff7886 */ /* 0x008fe20000020100 */
[----:B------:R-:W-:Y:S11]  /*3f30*/  PLOP3.LUT P0, PT, PT, PT, UP1, 0x80, 0x8 ;  /* 0x000000000008781c */ /* 0x000ff60003f0f018 */
[----:B------:R-:W-:Y:S02]  /*3f40*/  @!UPT UIADD3 URZ, UPT, UPT, URZ, URZ, URZ ;  /* 0x000000fffffff290 */ /* 0x000fe4000fffe0ff */
[----:B------:R-:W-:Y:S02]  /*3f50*/  @P0 SHF.R.U32.HI R0, RZ, 0x10, R9 ;  /* 0x00000010ff000819 */ /* 0x000fe40000011609 */
[----:B------:R-:W-:Y:S02]  /*3f60*/  @P0 MOV R6, R8 ;  /* 0x0000000800060202 */ /* 0x000fe40000000f00 */
[----:B------:R-:W-:Y:S01]  /*3f70*/  @P0 R2UR UR4, R0 ;  /* 0x00000000000402ca */ /* 0x000fe200000e0000 */
[----:B------:R-:W-:Y:S01]  /*3f80*/  VIADD R0, R12, 0xb0 ;  /* 0x000000b00c007836 */ /* 0x000fe20000000000 */
[----:B------:R-:W-:Y:S02]  /*3f90*/  @P0 LOP3.LUT R8, R9, 0xffff, RZ, 0xc0, !PT ;  /* 0x0000ffff09080812 */ /* 0x000fe400078ec0ff */
[----:B------:R-:W-:Y:S02]  /*3fa0*/  @P0 R2UR UR6, R6 ;  /* 0x00000000060602ca */ /* 0x000fe400000e0000 */
[----:B------:R-:W-:Y:S02]  /*3fb0*/  PRMT R0, RZ, 0x654, R0 ;  /* 0x00000654ff007816 */ /* 0x000fe40000000000 */
[----:B------:R-:W-:Y:S02]  /*3fc0*/  @P0 R2UR UR5, R8 ;  /* 0x00000000080502ca */ /* 0x000fe400000e0000 */
[----:B------:R2:W-:Y:S03]  /*3fd0*/  SYNCS.ARRIVE.TRANS64.RED.A1T0 RZ, [R0+URZ], RZ ;  /* 0x000000ff00ff79a7 */ /* 0x0005e600081004ff */
[----:B------:R-:W-:Y:S04]  /*3fe0*/  @UP1 UMOV UR29, UR4 ;  /* 0x00000004001d1c82 */ /* 0x000fe80008000000 */
[----:B------:R-:W-:Y:S04]  /*3ff0*/  @UP1 UMOV UR14, UR6 ;  /* 0x00000006000e1c82 */ /* 0x000fe80008000000 */
[----:B------:R-:W-:Y:S01]  /*4000*/  @UP1 UMOV UR13, UR5 ;  /* 0x00000005000d1c82 */ /* 0x000fe20008000000 */
[----:B------:R-:W-:Y:S05]  /*4010*/  BRA.U !UP0, `(.L_x_75) ;  /* 0x0000000108a47547 */ /* 0x000fea000b800000 */
[----:B------:R-:W-:Y:S02]  /*4020*/  UIMAD.WIDE.U32 UR18, UR13, UR47, URZ ;  /* 0x0000002f0d1272a5 */ /* 0x000fe4000f8e00ff */
[----:B------:R-:W-:Y:S02]  /*4030*/  UIMAD.WIDE.U32 UR26, UR14, UR44, URZ ;  /* 0x0000002c0e1a72a5 */ /* 0x000fe4000f8e00ff */
[----:B------:R-:W-:Y:S02]  /*4040*/  USEL UR4, UR30, UR41, !UP5 ;  /* 0x000000291e047287 */ /* 0x000fe4000e800000 */
[----:B------:R-:W-:Y:S02]  /*4050*/  USEL UR7, UR31, UR43, !UP6 ;  /* 0x0000002b1f077287 */ /* 0x000fe4000f000000 */
[----:B-1----:R-:W-:Y:S02]  /*4060*/  UIMAD.WIDE.U32 UR8, UR4, UR22, URZ ;  /* 0x00000016040872a5 */ /* 0x002fe4000f8e00ff */
[----:B------:R-:W-:Y:S01]  /*4070*/  UIMAD.WIDE.U32 UR10, UR7, UR22, URZ ;  /* 0x00000016070a72a5 */ /* 0x000fe2000f8e00ff */
[----:B------:R-:W-:Y:S02]  /*4080*/  UMOV UR5, UR19 ;  /* 0x0000001300057c82 */ /* 0x000fe40008000000 */
[----:B------:R-:W-:Y:S03]  /*4090*/  USHF.R.U32.HI UR6, URZ, UR49, UR5 ;  /* 0x00000031ff067299 */ /* 0x000fe60008011605 */
[----:B------:R-:W-:Y:S01]  /*40a0*/  UMOV UR5, UR27 ;  /* 0x0000001b00057c82 */ /* 0x000fe20008000000 */
[----:B------:R-:W-:Y:S02]  /*40b0*/  USEL UR6, UR13, UR6, !UP5 ;  /* 0x000000060d067287 */ /* 0x000fe4000e800000 */
[----:B------:R-:W-:Y:S03]  /*40c0*/  USHF.R.U32.HI UR12, URZ, UR45, UR5 ;  /* 0x0000002dff0c7299 */ /* 0x000fe60008011605 */
[----:B------:R-:W-:Y:S02]  /*40d0*/  UMOV UR5, UR9 ;  /* 0x0000000900057c82 */ /* 0x000fe40008000000 */
[----:B------:R-:W-:Y:S03]  /*40e0*/  @UP4 USHF.R.U32.HI UR4, URZ, UR23, UR5 ;  /* 0x00000017ff044299 */ /* 0x000fe60008011605 */
[----:B------:R-:W-:Y:S01]  /*40f0*/  UMOV UR5, UR11 ;  /* 0x0000000b00057c82 */ /* 0x000fe20008000000 */
[----:B------:R-:W-:Y:S02]  /*4100*/  UIMAD UR4, UR42, UR4, URZ ;  /* 0x000000042a0472a4 */ /* 0x000fe4000f8e02ff */
[----:B------:R-:W-:Y:S02]  /*4110*/  @UP4 USHF.R.U32.HI UR7, URZ, UR23, UR5 ;  /* 0x00000017ff074299 */ /* 0x000fe40008011605 */
[----:B------:R-:W-:Y:S02]  /*4120*/  UIMAD.WIDE.U32 UR10, UR6, UR22, URZ ;  /* 0x00000016060a72a5 */ /* 0x000fe4000f8e00ff */
[----:B------:R-:W-:Y:S02]  /*4130*/  USEL UR5, UR14, UR12, !UP6 ;  /* 0x0000000c0e057287 */ /* 0x000fe4000f000000 */
[----:B------:R-:W-:Y:S02]  /*4140*/  UIMAD UR8, UR42, UR7, URZ ;  /* 0x000000072a0872a4 */ /* 0x000fe4000f8e02ff */
[----:B------:R-:W-:Y:S03]  /*4150*/  UISETP.GE.AND UP0, UPT, UR6, UR4, UPT ;  /* 0x000000040600728c */ /* 0x000fe6000bf06270 */
[----:B------:R-:W-:Y:S01]  /*4160*/  UMOV UR4, UR11 ;  /* 0x0000000b00047c82 */ /* 0x000fe20008000000 */
[----:B------:R-:W-:Y:S02]  /*4170*/  UISETP.GE.OR UP0, UPT, UR5, UR8, UP0 ;  /* 0x000000080500728c */ /* 0x000fe40008706670 */
[----:B------:R-:W-:Y:S02]  /*4180*/  USHF.R.U32.HI UR4, URZ, UR23, UR4 ;  /* 0x00000017ff047299 */ /* 0x000fe40008011604 */
[----:B------:R-:W-:Y:S02]  /*4190*/  UIMAD.WIDE.U32 UR8, UR5, UR22, URZ ;  /* 0x00000016050872a5 */ /* 0x000fe4000f8e00ff */
[----:B------:R-:W-:Y:S04]  /*41a0*/  USEL UR10, UR6, UR4, !UP4 ;  /* 0x00000004060a7287 */ /* 0x000fe8000e000000 */
[----:B------:R-:W-:Y:S01]  /*41b0*/  UIADD3 UR11, UPT, UPT, -UR10, URZ, URZ ;  /* 0x000000ff0a0b7290 */ /* 0x000fe2000fffe1ff */
[----:B------:R-:W-:Y:S02]  /*41c0*/  @!UP0 UMOV UR4, UR9 ;  /* 0x0000000900048c82 */ /* 0x000fe40008000000 */
[----:B------:R-:W-:Y:S02]  /*41d0*/  @!UP0 USHF.R.U32.HI UR4, URZ, UR23, UR4 ;  /* 0x00000017ff048299 */ /* 0x000fe40008011604 */
[----:B------:R-:W-:Y:S02]  /*41e0*/  UIMAD UR8, UR42, UR11, UR6 ;  /* 0x0000000b2a0872a4 */ /* 0x000fe4000f8e0206 */
[----:B------:R-:W-:Y:S04]  /*41f0*/  @!UP0 USEL UR4, UR5, UR4, !UP4 ;  /* 0x0000000405048287 */ /* 0x000fe8000e000000 */
[----:B------:R-:W-:Y:S02]  /*4200*/  @!UP0 UIMAD UR8, UR7, UR8, UR4 ;  /* 0x00000008070882a4 */ /* 0x000fe4000f8e0204 */
[----:B------:R-:W-:Y:S02]  /*4210*/  @!UP0 UIADD3 UR9, UPT, UPT, UR10, -UR4, URZ ;  /* 0x800000040a098290 */ /* 0x000fe4000fffe0ff */
[----:B------:R-:W-:Y:S02]  /*4220*/  UIADD3 UR4, UPT, UPT, -UR5, URZ, URZ ;  /* 0x000000ff05047290 */ /* 0x000fe4000fffe1ff */
[----:B------:R-:W-:Y:S02]  /*4230*/  UIADD3 UR7, UPT, UPT, -UR6, URZ, URZ ;  /* 0x000000ff06077290 */ /* 0x000fe4000fffe1ff */
[----:B------:R-:W-:Y:S02]  /*4240*/  @!UP0 UIMAD UR6, UR9, UR42, UR5 ;  /* 0x0000002a090682a4 */ /* 0x000fe4000f8e0205 */
[----:B------:R-:W-:Y:S02]  /*4250*/  UIMAD UR14, UR15, UR4, UR14 ;  /* 0x000000040f0e72a4 */ /* 0x000fe4000f8e020e */
[----:B------:R-:W-:Y:S01]  /*4260*/  UIMAD UR13, UR46, UR7, UR13 ;  /* 0x000000072e0d72a4 */ /* 0x000fe2000f8e020d */
[----:B------:R-:W-:Y:S02]  /*4270*/  @!UP0 UMOV UR5, UR8 ;  /* 0x0000000800058c82 */ /* 0x000fe40008000000 */
[----:B------:R-:W-:Y:S02]  /*4280*/  UIMAD UR14, UR5, UR15, UR14 ;  /* 0x0000000f050e72a4 */ /* 0x000fe4000f8e020e */
[----:B------:R-:W-:Y:S11]  /*4290*/  UIMAD UR13, UR6, UR46, UR13 ;  /* 0x0000002e060d72a4 */ /* 0x000ff6000f8e020d */
[----:B------:R-:W-:Y:S01]  /*42a0*/  @!UPT UIADD3 URZ, UPT, UPT, URZ, URZ, URZ ;  /* 0x000000fffffff290 */ /* 0x000fe2000fffe0ff */
.L_x_75:
[----:B------:R-:W3:Y:S01]  /*42b0*/  @!UP2 LDCU.128 UR8, c[0x0][0xb10] ;  /* 0x00016200ff08a7ac */ /* 0x000ee20008000c00 */
[C---:B------:R-:W-:Y:S02]  /*42c0*/  ISETP.NE.U32.AND P1, PT, R4.reuse, RZ, PT ;  /* 0x000000ff0400720c */ /* 0x040fe40003f25070 */
[----:B------:R-:W-:Y:S02]  /*42d0*/  ISETP.NE.U32.AND P0, PT, R4, RZ, PT ;  /* 0x000000ff0400720c */ /* 0x000fe40003f05070 */
[C---:B------:R-:W-:Y:S02]  /*42e0*/  ISETP.NE.AND.EX P1, PT, R5.reuse, RZ, PT, P1 ;  /* 0x000000ff0500720c */ /* 0x040fe40003f25310 */
[----:B------:R-:W-:Y:S01]  /*42f0*/  ISETP.NE.AND.EX P0, PT, R5, RZ, PT, P0 ;  /* 0x000000ff0500720c */ /* 0x000fe20003f05300 */
[----:B------:R-:W4:Y:S01]  /*4300*/  @!UP2 LDCU UR5, c[0x0][0xb0c] ;  /* 0x00016180ff05a7ac */ /* 0x000f220008000800 */
[----:B------:R-:W-:Y:S01]  /*4310*/  SHF.L.U32 R9, R15, 0x1f, RZ ;  /* 0x0000001f0f097819 */ /* 0x000fe200000006ff */
[----:B------:R-:W-:Y:S02]  /*4320*/  USHF.L.U32 UR35, UR16, 0x7, URZ ;  /* 0x0000000710237899 */ /* 0x000fe400080006ff */
[----:B------:R-:W-:Y:S02]  /*4330*/  USHF.L.U32 UR34, UR20, 0x8, URZ ;  /* 0x0000000814227899 */ /* 0x000fe400080006ff */
[----:B---3--:R-:W-:Y:S07]  /*4340*/  UIMAD.WIDE.U32 UR6, UR14, UR8, URZ ;  /* 0x000000080e0672a5 */ /* 0x008fee000f8e00ff */
[----:B------:R-:W-:Y:S01]  /*4350*/  @!UP2 UMOV UR4, UR7 ;  /* 0x000000070004ac82 */ /* 0x000fe20008000000 */
[----:B----4-:R-:W-:Y:S02]  /*4360*/  @!UP2 UISETP.NE.AND UP0, UPT, UR5, 0x1, UPT ;  /* 0x000000010500a88c */ /* 0x010fe4000bf05270 */
[----:B------:R-:W-:Y:S02]  /*4370*/  @!UP2 USHF.R.U32.HI UR4, URZ, UR9, UR4 ;  /* 0x00000009ff04a299 */ /* 0x000fe40008011604 */
[----:B------:R-:W-:Y:S02]  /*4380*/  UIMAD.WIDE.U32 UR6, UR13, UR11, URZ ;  /* 0x0000000b0d0672a5 */ /* 0x000fe4000f8e00ff */
[----:B------:R-:W-:Y:S02]  /*4390*/  @!UP2 USEL UR8, UR14, UR4, !UP0 ;  /* 0x000000040e08a287 */ /* 0x000fe4000c000000 */
[----:B------:R-:W-:Y:S03]  /*43a0*/  @!UP2 UISETP.NE.AND UP0, UPT, UR10, 0x1, UPT ;  /* 0x000000010a00a88c */ /* 0x000fe6000bf05270 */
[----:B------:R-:W-:Y:S02]  /*43b0*/  @!UP2 UMOV UR6, UR7 ;  /* 0x000000070006ac82 */ /* 0x000fe40008000000 */
[----:B------:R-:W3:Y:S02]  /*43c0*/  @!UP2 LDCU UR4, c[0x0][0xb20] ;  /* 0x00016400ff04a7ac */ /* 0x000ee40008000800 */
[----:B---3--:R-:W-:Y:S04]  /*43d0*/  @!UP2 USHF.R.U32.HI UR6, URZ, UR4, UR6 ;  /* 0x00000004ff06a299 */ /* 0x008fe80008011606 */
[----:B------:R-:W-:Y:S04]  /*43e0*/  @!UP2 USEL UR6, UR13, UR6, !UP0 ;  /* 0x000000060d06a287 */ /* 0x000fe8000c000000 */
[----:B------:R-:W-:Y:S02]  /*43f0*/  @!UP2 UIADD3 UR4, UPT, UPT, -UR8, UR6, URZ ;  /* 0x000000060804a290 */ /* 0x000fe4000fffe1ff */
[----:B------:R-:W-:Y:S02]  /*4400*/  @!UP2 UIADD3 UR6, UPT, UPT, UR8, -UR6, URZ ;  /* 0x800000060806a290 */ /* 0x000fe4000fffe0ff */
[----:B------:R-:W-:Y:S02]  /*4410*/  @!UP2 UIMAD UR14, UR4, UR5, UR14 ;  /* 0x00000005040ea2a4 */ /* 0x000fe4000f8e020e */
[----:B------:R-:W-:Y:S01]  /*4420*/  @!UP2 UIMAD UR13, UR6, UR10, UR13 ;  /* 0x0000000a060da2a4 */ /* 0x000fe2000f8e020d */
[----:B------:R-:W-:Y:S11]  /*4430*/  BRA.U UP3, `(.L_x_76) ;  /* 0x0000000103107547 */ /* 0x000ff6000b800000 */
[----:B--2---:R-:W-:Y:S04]  /*4440*/  MOV R0, UR48 ;  /* 0x0000003000007c02 */ /* 0x004fe80008000f00 */
[----:B------:R-:W-:Y:S04]  /*4450*/  SHF.L.U32 R11, R0, 0x1f, RZ ;  /* 0x0000001f000b7819 */ /* 0x000fe800000006ff */
[----:B------:R-:W2:Y:S02]  /*4460*/  SYNCS.PHASECHK.TRANS64.TRYWAIT P2, [UR21+0x98], R11 ;  /* 0x0000980bff0075a7 */ /* 0x000ea40008041115 */
[----:B--2---:R-:W-:Y:S05]  /*4470*/  @!P2 BRA `(.L_x_77) ;  /* 0x000000780008a947 */ /* 0x004fea0003800000 */
.L_x_76:
[----:B------:R-:W-:Y:S05]  /*4480*/  @!P1 BRA `(.L_x_78) ;  /* 0x0000000000309947 */ /* 0x000fea0003800000 */
[----:B------:R-:W-:Y:S01]  /*4490*/  ISETP.NE.U32.AND P1, PT, R2, RZ, PT ;  /* 0x000000ff0200720c */ /* 0x000fe20003f25070 */
[----:B------:R-:W3:Y:S01]  /*44a0*/  LDCU.64 UR4, c[0x0][0x358] ;  /* 0x00006b00ff0477ac */ /* 0x000ee20008000a00 */
[----:B------:R-:W-:Y:S02]  /*44b0*/  IMAD.MOV.U32 R158, RZ, RZ, 0x1 ;  /* 0x00000001ff9e7424 */ /* 0x000fe400078e00ff */
[----:B------:R-:W-:Y:S11]  /*44c0*/  ISETP.NE.AND.EX P1, PT, R3, RZ, PT, P1 ;  /* 0x000000ff0300720c */ /* 0x000ff60003f25310 */
[----:B------:R-:W-:Y:S02]  /*44d0*/  @!UPT UIADD3 URZ, UPT, UPT, URZ, URZ, URZ ;  /* 0x000000fffffff290 */ /* 0x000fe4000fffe0ff */
[----:B--2---:R-:W2:Y:S01]  /*44e0*/  @P1 LDC.64 R10, c[0x0][0x888] ;  /* 0x00022200ff0a1b82 */ /* 0x004ea20000000a00 */
[----:B------:R-:W-:Y:S04]  /*44f0*/  @P1 IMAD R0, R4, UR36, RZ ;  /* 0x0000002404001c24 */ /* 0x000fe8000f8e02ff */
[----:B--2---:R-:W-:Y:S04]  /*4500*/  @P1 IMAD.WIDE R10, R0, 0x4, R10 ;  /* 0x00000004000a1825 */ /* 0x004fe800078e020a */
[----:B------:R-:W-:Y:S01]  /*4510*/  HFMA2 R0, -RZ, RZ, 0, 5.9604644775390625e-08 ;  /* 0x00000001ff007431 */ /* 0x000fe200000001ff */
[----:B---3-5:R3:W5:Y:S04]  /*4520*/  @P1 LDG.E R73, desc[UR4][R10.64] ;  /* 0x000000040a491981 */ /* 0x028768000c1e1900 */
[----:B------:R-:W-:Y:S01]  /*4530*/  @!P1 PRMT R158, R0, 0x7610, R158 ;  /* 0x00007610009e9816 */ /* 0x000fe2000000009e */
[----:B---3--:R-:W4:Y:S06]  /*4540*/  @!P1 LDC R73, c[0x0][0x880] ;  /* 0x00022000ff499b82 */ /* 0x008f2c0000000800 */
.L_x_78:
[----:B----45:R-:W-:Y:S01]  /*4550*/  @!P0 FSETP.EQ.AND P1, PT, R73, RZ, PT ;  /* 0x000000ff4900820b */ /* 0x030fe20003f22000 */
[----:B------:R-:W-:Y:S01]  /*4560*/  @!UPT UIADD3 URZ, UPT, UPT, URZ, URZ, URZ ;  /* 0x000000fffffff290 */ /* 0x000fe2000fffe0ff */
[----:B------:R-:W-:Y:S11]  /*4570*/  @!P0 BRA `(.L_x_79) ;  /* 0x0000000000188947 */ /* 0x000ff60003800000 */
[----:B------:R-:W-:Y:S02]  /*4580*/  LOP3.LUT P0, RZ, R158, 0xff, RZ, 0xc0, !PT ;  /* 0x000000ff9eff7812 */ /* 0x000fe4000780c0ff */
[----:B------:R-:W-:Y:S04]  /*4590*/  ISETP.NE.U32.AND P1, PT, R2, RZ, PT ;  /* 0x000000ff0200720c */ /* 0x000fe80003f25070 */
[----:B------:R-:W-:Y:S04]  /*45a0*/  ISETP.NE.AND.EX P1, PT, R3, RZ, PT, P1 ;  /* 0x000000ff0300720c */ /* 0x000fe80003f25310 */
[----:B------:R-:W-:Y:S03]  /*45b0*/  PLOP3.LUT P1, PT, P1, PT, PT, 0x8, 0x80 ;  /* 0x000000000080781c */ /* 0x000fe60000f2e170 */
[----:B------:R-:W-:Y:S11]  /*45c0*/  @P0 FSETP.EQ.AND P1, PT, R73, RZ, PT ;  /* 0x000000ff4900020b */ /* 0x000ff60003f22000 */
[----:B------:R-:W-:Y:S02]  /*45d0*/  @!UPT UIADD3 URZ, UPT, UPT, URZ, URZ, URZ ;  /* 0x000000fffffff290 */ /* 0x000fe4000fffe0ff */
.L_x_79:
[----:B------:R-:W3:Y:S01]  /*45e0*/  SYNCS.PHASECHK.TRANS64.TRYWAIT P2, [UR21+0x70], R9 ;  /* 0x00007009ff0075a7 */ /* 0x000ee20008041115 */
[----:B------:R-:W-:Y:S04]  /*45f0*/  ELECT P0, URZ, PT ;  /* 0x0000000000ff782f */ /* 0x000fe80003800000 */
[----:B------:R-:W-:Y:S11]  /*4600*/  PLOP3.LUT P1, PT, P1, P0, PT, 0xf2, 0x2f ;  /* 0x00000000002f781c */ /* 0x000ff60000f21e72 */
[----:B------:R-:W-:Y:S02]  /*4610*/  @!UPT UIADD3 URZ, UPT, UPT, URZ, URZ, URZ ;  /* 0x000000fffffff290 */ /* 0x000fe4000fffe0ff */
[----:B------:R-:W-:Y:S05]  /*4620*/  @!P1 IADD3 R8, P0, PT, R16, 0x580, RZ ;  /* 0x0000058010089810 */ /* 0x000fea0007f1e0ff */
[----:B------:R-:W-:Y:S01]  /*4630*/  @!P1 IMAD.X R6, RZ, RZ, R17, P0 ;  /* 0x000000ffff069224 */ /* 0x000fe200000e0611 */
[----:B---3--:R-:W-:Y:S07]  /*4640*/  @!P2 BRA `(.L_x_80) ;  /* 0x0000007400aca947 */ /* 0x008fee0003800000 */
.L_x_162:
[----:B------:R-:W-:Y:S01]  /*4650*/  @!P1 R2UR UR5, R8 ;  /* 0x00000000080592ca */ /* 0x000fe200000e0000 */
[----:B------:R-:W-:Y:S01]  /*4660*/  VOTEU.ALL UP0, P1 ;  /* 0x0000000000ff7886 */ /* 0x000fe20000800000 */
[----:B------:R-:W-:Y:S01]  /*4670*/  @!P1 R2UR UR4, R6 ;  /* 0x00000000060492ca */ /* 0x000fe200000e0000 */
[----:B--2---:R-:W-:Y:S01]  /*4680*/  @!P1 IMAD.MOV.U32 R0, RZ, RZ, 0x2000 ;  /* 0x00002000ff009424 */ /* 0x004fe200078e00ff */
[----:B------:R-:W-:Y:S01]  /*4690*/  UMOV UR6, 0x0 ;  /* 0x0000000000067882 */ /* 0x000fe20000000000 */
[----:B------:R-:W-:Y:S01]  /*46a0*/  UMOV UR7, 0x10000000 ;  /* 0x1000000000077882 */ /* 0x000fe20000000000 */
[----:B------:R-:W-:Y:S01]  /*46b0*/  @!UP0 UIADD3 UR32, UPT, UPT, UR21, 0x200, URZ ;  /* 0x0000020015208890 */ /* 0x000fe2000fffe0ff */
[----:B------:R-:W-:Y:S01]  /*46c0*/  @!P1 IADD3 R8, P0, PT, R16, 0x580, RZ ;  /* 0x0000058010089810 */ /* 0x000fe20007f1e0ff */
[----:B------:R-:W-:Y:S04]  /*46d0*/  VOTEU.ALL UP0, P1 ;  /* 0x0000000000ff7886 */ /* 0x000fe80000800000 */
[----:B------:R-:W-:Y:S02]  /*46e0*/  @!P1 IMAD.X R6, RZ, RZ, R17, P0 ;  /* 0x000000ffff069224 */ /* 0x000fe400000e0611 */
[----:B------:R-:W-:Y:S02]  /*46f0*/  IMAD.U32 R10, RZ, RZ, UR5 ;  /* 0x00000005ff0a7e24 */ /* 0x000fe4000f8e00ff */
[----:B------:R-:W-:Y:S03]  /*4700*/  IMAD.U32 R11, RZ, RZ, UR4 ;  /* 0x00000004ff0b7e24 */ /* 0x000fe6000f8e00ff */
[----:B------:R-:W-:Y:S02]  /*4710*/  @!P1 R2UR UR4, R10 ;  /* 0x000000000a0492ca */ /* 0x000fe400000e0000 */
[----:B------:R-:W-:Y:S11]  /*4720*/  @!P1 R2UR UR5, R11 ;  /* 0x000000000b0592ca */ /* 0x000ff600000e0000 */
[----:B------:R-:W-:Y:S02]  /*4730*/  @!UPT UIADD3 URZ, UPT, UPT, URZ, URZ, URZ ;  /* 0x000000fffffff290 */ /* 0x000fe4000fffe0ff */
[----:B------:R2:W-:Y:S01]  /*4740*/  @!UP0 UTMALDG.3D [UR32], [UR4], desc[UR6] ;  /* 0x00000620040085b4 */ /* 0x0005e20008011000 */
[----:B------:R2:W-:Y:S01]  /*4750*/  @!P1 SYNCS.ARRIVE.TRANS64.RED.A0TR RZ, [UR21+0x50], R0 ;  /* 0x00005000ffff99a7 */ /* 0x0005e20008300415 */
[----:B------:R-:W-:Y:S01]  /*4760*/  SYNCS.ARRIVE.TRANS64.RED.A1T0 RZ, [UR40], RZ ;  /* 0x000000ffffff79a7 */ /* 0x000fe20008100428 */
[----:B------:R-:W3:Y:S02]  /*4770*/  SYNCS.PHASECHK.TRANS64.TRYWAIT P2, [UR21+0x78], R9 ;  /* 0x00007809ff0075a7 */ /* 0x000ee40008041115 */
[----:B--23--:R-:W-:Y:S05]  /*4780*/  @!P2 BRA `(.L_x_81) ;  /* 0x000000740074a947 */ /* 0x00cfea0003800000 */
.L_x_164:
        /* <DEDUP_REMOVED lines=8> */
[----:B------:R-:W-:Y:S01]  /*4810*/  @!UP0 UIADD3 UR24, UPT, UPT, UR21, 0x2200, URZ ;  /* 0x0000220015188890 */ /* 0x000fe2000fffe0ff */
[----:B------:R-:W-:Y:S01]  /*4820*/  VOTEU.ALL UP0, P1 ;  /* 0x0000000000ff7886 */ /* 0x000fe20000800000 */
[----:B------:R-:W-:Y:S01]  /*4830*/  UMOV UR27, UR35 ;  /* 0x00000023001b7c82 */ /* 0x000fe20008000000 */
[----:B------:R-:W-:Y:S02]  /*4840*/  UMOV UR28, UR36 ;  /* 0x00000024001c7c82 */ /* 0x000fe40008000000 */
[----:B------:R-:W-:Y:S02]  /*4850*/  IMAD.U32 R10, RZ, RZ, UR5 ;  /* 0x00000005ff0a7e24 */ /* 0x000fe4000f8e00ff */
[----:B------:R-:W-:Y:S02]  /*4860*/  IMAD.U32 R11, RZ, RZ, UR4 ;  /* 0x00000004ff0b7e24 */ /* 0x000fe4000f8e00ff */
[----:B------:R-:W-:Y:S01]  /*4870*/  @!P1 IMAD.X R6, RZ, RZ, R17, P0 ;  /* 0x000000ffff069224 */ /* 0x000fe200000e0611 */
        /* <DEDUP_REMOVED lines=8> */
.L_x_166:
[----:B------:R-:W-:Y:S01]  /*4900*/  @!P1 R2UR UR5, R8 ;  /* 0x00000000080592ca */ /* 0x000fe200000e0000 */
[----:B------:R-:W-:Y:S01]  /*4910*/  VOTEU.ALL UP0, P1 ;  /* 0x0000000000ff7886 */ /* 0x000fe20000800000 */
[----:B------:R-:W-:Y:S01]  /*4920*/  @!P1 R2UR UR4, R6 ;  /* 0x00000000060492ca */ /* 0x000fe200000e0000 */
[----:B--2---:R-:W-:Y:S01]  /*4930*/  @!P1 IMAD.MOV.U32 R0, RZ, RZ, 0x2000 ;  /* 0x00002000ff009424 */ /* 0x004fe200078e00ff */
[----:B------:R-:W-:Y:S01]  /*4940*/  UMOV UR6, 0x0 ;  /* 0x0000000000067882 */ /* 0x000fe20000000000 */
[----:B------:R-:W-:Y:S01]  /*4950*/  UMOV UR7, 0x10000000 ;  /* 0x1000000000077882 */ /* 0x000fe20000000000 */
[----:B------:R-:W-:Y:S01]  /*4960*/  @!UP0 UIADD3 UR18, UPT, UPT, UR34, 0x80, URZ ;  /* 0x0000008022128890 */ /* 0x000fe2000fffe0ff */
[----:B------:R-:W-:Y:S01]  /*4970*/  VIADD R14, R14, 0x1 ;  /* 0x000000010e0e7836 */ /* 0x000fe20000000000 */
[----:B------:R-:W-:Y:S01]  /*4980*/  @!UP0 UIADD3 UR16, UPT, UPT, UR21, 0x4200, URZ ;  /* 0x0000420015108890 */ /* 0x000fe2000fffe0ff */
[----:B------:R-:W-:Y:S01]  /*4990*/  VOTEU.ALL UP0, P1 ;  /* 0x0000000000ff7886 */ /* 0x000fe20000800000 */
[----:B------:R-:W-:Y:S01]  /*49a0*/  UMOV UR19, UR35 ;  /* 0x0000002300137c82 */ /* 0x000fe20008000000 */
[----:B------:R-:W-:Y:S02]  /*49b0*/  UMOV UR20, UR36 ;  /* 0x0000002400147c82 */ /* 0x000fe40008000000 */
        /* <DEDUP_REMOVED lines=10> */
.L_x_168:
[----:B------:R-:W-:Y:S01]  /*4a60*/  @!P1 IADD3 R6, P0, PT, R16, 0x580, RZ ;  /* 0x0000058010069810 */ /* 0x000fe20007f1e0ff */
[----:B------:R-:W-:Y:S01]  /*4a70*/  VOTEU.ALL UP0, P1 ;  /* 0x0000000000ff7886 */ /* 0x000fe20000800000 */
[----:B------:R-:W-:Y:S01]  /*4a80*/  UMOV UR6, 0x0 ;  /* 0x0000000000067882 */ /* 0x000fe20000000000 */
[----:B------:R-:W-:Y:S01]  /*4a90*/  UMOV UR7, 0x10000000 ;  /* 0x1000000000077882 */ /* 0x000fe20000000000 */
[----:B------:R-:W-:Y:S01]  /*4aa0*/  @!P1 R2UR UR5, R6 ;  /* 0x00000000060592ca */ /* 0x000fe200000e0000 */
[----:B--2---:R-:W-:Y:S01]  /*4ab0*/  @!P1 IMAD.X R0, RZ, RZ, R17, P0 ;  /* 0x000000ffff009224 */ /* 0x004fe200000e0611 */
[----:B------:R-:W-:Y:S01]  /*4ac0*/  @!UP0 UIADD3 UR10, UPT, UPT, UR34, 0xc0, URZ ;  /* 0x000000c0220a8890 */ /* 0x000fe2000fffe0ff */
[----:B------:R-:W-:Y:S01]  /*4ad0*/  R2UR UR16, R160 ;  /* 0x00000000a01072ca */ /* 0x000fe200000e0000 */
[----:B------:R-:W-:Y:S01]  /*4ae0*/  @!UP0 UIADD3 UR8, UPT, UPT, UR21, 0x6200, URZ ;  /* 0x0000620015088890 */ /* 0x000fe2000fffe0ff */
[----:B------:R-:W-:Y:S01]  /*4af0*/  ISETP.NE.AND P0, PT, R14, 0x2, PT ;  /* 0x000000020e00780c */ /* 0x000fe20003f05270 */
[----:B------:R-:W-:Y:S01]  /*4b00*/  @!UP0 UIADD3 UR9, UPT, UPT, UR21, 0x68, URZ ;  /* 0x0000006815098890 */ /* 0x000fe2000fffe0ff */
[----:B------:R-:W-:Y:S01]  /*4b10*/  @!P1 R2UR UR4, R0 ;  /* 0x00000000000492ca */ /* 0x000fe200000e0000 */
[----:B------:R-:W-:Y:S01]  /*4b20*/  VOTEU.ALL UP0, P1 ;  /* 0x0000000000ff7886 */ /* 0x000fe20000800000 */
[----:B------:R-:W-:Y:S01]  /*4b30*/  UMOV UR11, UR35 ;  /* 0x00000023000b7c82 */ /* 0x000fe20008000000 */
[----:B------:R-:W-:Y:S01]  /*4b40*/  UMOV UR12, UR36 ;  /* 0x00000024000c7c82 */ /* 0x000fe20008000000 */
[----:B------:R-:W-:Y:S01]  /*4b50*/  SEL R0, RZ, 0x1, P0 ;  /* 0x00000001ff007807 */ /* 0x000fe20000000000 */
[----:B------:R-:W-:Y:S01]  /*4b60*/  UIADD3 UR20, UPT, UPT, UR13, UR59, URZ ;  /* 0x0000003b0d147290 */ /* 0x000fe2000fffe0ff */
[----:B------:R-:W-:Y:S01]  /*4b70*/  IMAD.U32 R8, RZ, RZ, UR5 ;  /* 0x00000005ff087e24 */ /* 0x000fe2000f8e00ff */
[----:B------:R-:W-:Y:S01]  /*4b80*/  LOP3.LUT R15, R15, 0x1, RZ, 0x3c, !PT ;  /* 0x000000010f0f7812 */ /* 0x000fe200078e3cff */
[----:B------:R-:W-:Y:S01]  /*4b90*/  UPLOP3.LUT UP3, UPT, UPT, UPT, UPT, 0x80, 0x8 ;  /* 0x000000000008789c */ /* 0x000fe20003f6f070 */
[----:B------:R-:W-:Y:S01]  /*4ba0*/  LOP3.LUT R13, R13, R0, RZ, 0x3c, !PT ;  /* 0x000000000d0d7212 */ /* 0x000fe200078e3cff */
[----:B------:R-:W-:Y:S01]  /*4bb0*/  UIADD3 UR16, UPT, UPT, UR14, UR16, URZ ;  /* 0x000000100e107290 */ /* 0x000fe2000fffe0ff */
[----:B------:R-:W-:Y:S01]  /*4bc0*/  SEL R14, R14, RZ, P0 ;  /* 0x000000ff0e0e7207 */ /* 0x000fe20000000000 */
[----:B------:R-:W-:Y:S01]  /*4bd0*/  UMOV UR36, UR29 ;  /* 0x0000001d00247c82 */ /* 0x000fe20008000000 */
[----:B------:R-:W-:Y:S01]  /*4be0*/  IMAD.U32 R9, RZ, RZ, UR4 ;  /* 0x00000004ff097e24 */ /* 0x000fe2000f8e00ff */
[----:B------:R-:W-:Y:S04]  /*4bf0*/  @!P1 R2UR UR4, R8 ;  /* 0x00000000080492ca */ /* 0x000fe800000e0000 */
[----:B------:R-:W-:Y:S11]  /*4c00*/  @!P1 R2UR UR5, R9 ;  /* 0x00000000090592ca */ /* 0x000ff600000e0000 */
[----:B------:R-:W-:Y:S02]  /*4c10*/  @!UPT UIADD3 URZ, UPT, UPT, URZ, URZ, URZ ;  /* 0x000000fffffff290 */ /* 0x000fe4000fffe0ff */
[----:B------:R2:W-:Y:S01]  /*4c20*/  @!UP0 UTMALDG.3D [UR8], [UR4], desc[UR6] ;  /* 0x00000608040085b4 */ /* 0x0005e20008011000 */
[----:B------:R2:W-:Y:S01]  /*4c30*/  @!P1 SYNCS.ARRIVE.TRANS64.RED.A0TR RZ, [UR21+0x68], R7 ;  /* 0x00006807ffff99a7 */ /* 0x0005e20008300415 */
[----:B------:R-:W-:Y:S01]  /*4c40*/  SYNCS.ARRIVE.TRANS64.RED.A1T0 RZ, [UR37], RZ ;  /* 0x000000ffffff79a7 */ /* 0x000fe20008100425 */
[----:B------:R-:W-:Y:S05]  /*4c50*/  BRA.U UP1, `(.L_x_84) ;  /* 0xfffffff101747547 */ /* 0x000fea000b83ffff */
[----:B------:R-:W-:-:S04]  /*4c60*/  SHF.L.U32 R3, R15, 0x1f, RZ ;  /* 0x0000001f0f037819 */ /* 0x000fc800000006ff */
[----:B------:R-:W3:Y:S02]  /*4c70*/  SYNCS.PHASECHK.TRANS64.TRYWAIT P0, [UR21+0x70], R3 ;  /* 0x00007003ff0075a7 */ /* 0x000ee40008001115 */
[----:B---3--:R-:W-:Y:S05]  /*4c80*/  @!P0 BRA `(.L_x_85) ;  /* 0x00000070007c8947 */ /* 0x008fea0003800000 */
.L_x_170:
[----:B------:R-:W4:Y:S02]  /*4c90*/  SYNCS.PHASECHK.TRANS64.TRYWAIT P0, [UR21+0x78], R3 ;  /* 0x00007803ff0075a7 */ /* 0x000f240008001115 */
[----:B----4-:R-:W-:Y:S05]  /*4ca0*/  @!P0 BRA `(.L_x_86) ;  /* 0x00000070008c8947 */ /* 0x010fea0003800000 */
.L_x_172:
[----:B------:R-:W4:Y:S02]  /*4cb0*/  SYNCS.PHASECHK.TRANS64.TRYWAIT P0, [UR21+0x80], R3 ;  /* 0x00008003ff0075a7 */ /* 0x000f240008001115 */
[----:B----4-:R-:W-:Y:S05]  /*4cc0*/  @!P0 BRA `(.L_x_87) ;  /* 0x00000070009c8947 */ /* 0x010fea0003800000 */
.L_x_174:
[----:B---3--:R-:W-:-:S07]  /*4cd0*/  MOV R0, UR21 ;  /* 0x0000001500007c02 */ /* 0x008fce0008000f00 */
.L_x_88:
[----:B---3--:R-:W-:-:S04]  /*4ce0*/  SHF.L.U32 R3, R15, 0x1f, RZ ;  /* 0x0000001f0f037819 */ /* 0x008fc800000006ff */
[----:B------:R3:W4:Y:S03]  /*4cf0*/  SYNCS.PHASECHK.TRANS64.TRYWAIT P0, [R0+URZ+0x88], R3 ;  /* 0x00008803000075a7 */ /* 0x00072600080011ff */
[----:B----4-:R-:W-:Y:S05]  /*4d00*/  @!P0 NANOSLEEP.SYNCS 0x989680 ;  /* 0x009896800000895d */ /* 0x010fea0003900000 */
[----:B------:R-:W4:Y:S02]  /*4d10*/  @!P0 SYNCS.PHASECHK.TRANS64 P0, [R0+URZ+0x88], R3 ;  /* 0x00008803000085a7 */ /* 0x000f2400080010ff */
[----:B-12-4-:R-:W-:Y:S05]  /*4d20*/  @P0 EXIT ;  /* 0x000000000000094d */ /* 0x016fea0003800000 */
[----:B------:R-:W-:Y:S05]  /*4d30*/  BRA `(.L_x_88) ;  /* 0xfffffffc00e87947 */ /* 0x000fea000383ffff */
.L_x_73:
[----:B------:R-:W-:-:S06]  /*4d40*/  UISETP.GE.AND UP0, UPT, UR17, 0x4, UPT ;  /* 0x000000041100788c */ /* 0x000fcc000bf06270 */
[----:B------:R-:W-:-:S13]  /*4d50*/  PLOP3.LUT P0, PT, PT, PT, UP0, 0x80, 0x8 ;  /* 0x000000000008781c */ /* 0x000fda0003f0f008 */
[----:B------:R-:W-:Y:S05]  /*4d60*/  @!P0 EXIT ;  /* 0x000000000000894d */ /* 0x000fea0003800000 */
[----:B------:R-:W1:Y:S08]  /*4d70*/  S2UR UR4, SR_CgaCtaId ;  /* 0x00000000000479c3 */ /* 0x000e700000008800 */
[----:B------:R-:W-:Y:S01]  /*4d80*/  BAR.SYNC.DEFER_BLOCKING 0x6, 0xa0 ;  /* 0x0182800000007b1d */ /* 0x000fe20000010000 */
[C---:B------:R-:W-:Y:S01]  /*4d90*/  IMAD.SHL.U32 R4, R170.reuse, 0x40, RZ ;  /* 0x00000040aa047824 */ /* 0x040fe200078e00ff */
[C---:B------:R-:W-:Y:S01]  /*4da0*/  LOP3.LUT R174, R170.reuse, 0x60, RZ, 0xc0, !PT ;  /* 0x00000060aaae7812 */ /* 0x040fe200078ec0ff */
[C---:B------:R-:W-:Y:S01]  /*4db0*/  IMAD.SHL.U32 R137, R170.reuse, 0x8, RZ ;  /* 0x00000008aa897824 */ /* 0x040fe200078e00ff */
[C---:B------:R-:W-:Y:S01]  /*4dc0*/  LOP3.LUT R172, R170.reuse, 0x2, RZ, 0xc0, !PT ;  /* 0x00000002aaac7812 */ /* 0x040fe200078ec0ff */
[----:B------:R-:W-:Y:S01]  /*4dd0*/  IMAD.U32 R69, R170, 0x10000, RZ ;  /* 0x00010000aa457824 */ /* 0x000fe200078e00ff */
[----:B------:R-:W-:-:S02]  /*4de0*/  UMOV UR44, 0x400 ;  /* 0x00000400002c7882 */ /* 0x000fc40000000000 */
[----:B------:R-:W2:Y:S01]  /*4df0*/  LDC.64 R156, c[0x0][0x8b0] ;  /* 0x00022c00ff9c7b82 */ /* 0x000ea20000000a00 */
[----:B------:R-:W-:Y:S01]  /*4e00*/  LOP3.LUT R6, R4, 0x180, RZ, 0xc0, !PT ;  /* 0x0000018004067812 */ /* 0x000fe200078ec0ff */
[----:B------:R-:W-:Y:S01]  /*4e10*/  HFMA2 R162, -RZ, RZ, 0, 0 ;  /* 0x00000000ffa27431 */ /* 0x000fe200000001ff */
[----:B------:R-:W-:Y:S01]  /*4e20*/  LOP3.LUT R170, R170, 0x4, RZ, 0xc0, !PT ;  /* 0x00000004aaaa7812 */ /* 0x000fe200078ec0ff */
[----:B------:R-:W-:Y:S01]  /*4e30*/  IMAD.MOV.U32 R68, RZ, RZ, RZ ;  /* 0x000000ffff447224 */ /* 0x000fe200078e00ff */
[----:B------:R-:W-:Y:S01]  /*4e40*/  LOP3.LUT R137, R6, 0x30, R137, 0xf8, !PT ;  /* 0x0000003006897812 */ /* 0x000fe200078ef889 */
[----:B------:R-:W-:Y:S01]  /*4e50*/  IMAD.MOV.U32 R168, RZ, RZ, RZ ;  /* 0x000000ffffa87224 */ /* 0x000fe200078e00ff */
[----:B------:R-:W-:Y:S01]  /*4e60*/  LOP3.LUT R69, R69, 0x600000, RZ, 0xc0, !PT ;  /* 0x0060000045457812 */ /* 0x000fe200078ec0ff */
[----:B------:R-:W3:Y:S01]  /*4e70*/  LDC.64 R138, c[0x0][0x8a8] ;  /* 0x00022a00ff8a7b82 */ /* 0x000ee20000000a00 */
[----:B------:R-:W-:Y:S02]  /*4e80*/  LOP3.LUT R137, R137, 0x1e40, R4, 0xf8, !PT ;  /* 0x00001e4089897812 */ /* 0x000fe400078ef804 */
[----:B------:R-:W-:Y:S01]  /*4e90*/  CS2R R166, SRZ ;  /* 0x0000000000a67805 */ /* 0x000fe2000001ff00 */
[----:B------:R-:W-:Y:S01]  /*4ea0*/  IMAD.MOV.U32 R165, RZ, RZ, RZ ;  /* 0x000000ffffa57224 */ /* 0x000fe200078e00ff */
[----:B------:R-:W-:Y:S01]  /*4eb0*/  IADD3 R169, PT, PT, -R170, 0x2, RZ ;  /* 0x00000002aaa97810 */ /* 0x000fe20007ffe1ff */
[----:B------:R-:W-:Y:S01]  /*4ec0*/  IMAD.MOV R163, RZ, RZ, -R170 ;  /* 0x000000ffffa37224 */ /* 0x000fe200078e0aaa */
[----:B------:R-:W-:Y:S01]  /*4ed0*/  IADD3 R164, PT, PT, -R172, RZ, RZ ;  /* 0x000000ffaca47210 */ /* 0x000fe20007ffe1ff */
[----:B------:R-:W4:Y:S01]  /*4ee0*/  LDCU UR57, c[0x0][0x370] ;  /* 0x00006e00ff3977ac */ /* 0x000f220008000800 */
[----:B-1----:R-:W-:Y:S01]  /*4ef0*/  ULEA UR44, UR4, UR44, 0x18 ;  /* 0x0000002c042c7291 */ /* 0x002fe2000f8ec0ff */
[----:B------:R-:W1:Y:S03]  /*4f00*/  LDCU.64 UR62, c[0x0][0x348] ;  /* 0x00006900ff3e77ac */ /* 0x000e660008000a00 */
[----:B------:R-:W-:-:S02]  /*4f10*/  UIADD3 UR4, UPT, UPT, UR44, 0x8200, URZ ;  /* 0x000082002c047890 */ /* 0x000fc4000fffe0ff */
[----:B------:R-:W-:Y:S01]  /*4f20*/  VIADD R171, R137, UR44 ;  /* 0x0000002c89ab7c36 */ /* 0x000fe20008000000 */
[----:B------:R-:W-:Y:S02]  /*4f30*/  UIADD3 UR5, UPT, UPT, UR44, 0x200, URZ ;  /* 0x000002002c057890 */ /* 0x000fe4000fffe0ff */
[----:B------:R-:W4:Y:S01]  /*4f40*/  LDS R0, [UR44+0x130] ;  /* 0x0001302cff007984 */ /* 0x000f220008000800 */
[----:B------:R-:W1:Y:S01]  /*4f50*/  LDCU UR43, c[0x0][0xb0c] ;  /* 0x00016180ff2b77ac */ /* 0x000e620008000800 */
[----:B------:R-:W-:Y:S01]  /*4f60*/  VIADD R171, R171, 0x200 ;  /* 0x00000200abab7836 */ /* 0x000fe20000000000 */
[----:B------:R-:W-:Y:S01]  /*4f70*/  MOV R173, UR4 ;  /* 0x0000000400ad7c02 */ /* 0x000fe20008000f00 */
[----:B------:R-:W-:Y:S01]  /*4f80*/  IMAD.U32 R175, RZ, RZ, UR5 ;  /* 0x00000005ffaf7e24 */ /* 0x000fe2000f8e00ff */
[----:B------:R-:W1:Y:S01]  /*4f90*/  LDCU UR39, c[0x0][0xb30] ;  /* 0x00016600ff2777ac */ /* 0x000e620008000800 */
[----:B------:R-:W1:Y:S01]  /*4fa0*/  LDCU.64 UR46, c[0x0][0x888] ;  /* 0x00011100ff2e77ac */ /* 0x000e620008000a00 */
[----:B------:R-:W1:Y:S01]  /*4fb0*/  LDCU.64 UR40, c[0x0][0xb28] ;  /* 0x00016500ff2877ac */ /* 0x000e620008000a00 */
[----:B------:R-:W1:Y:S01]  /*4fc0*/  LDCU.64 UR60, c[0x0][0x890] ;  /* 0x00011200ff3c77ac */ /* 0x000e620008000a00 */
[----:B------:R-:W1:Y:S01]  /*4fd0*/  LDCU.128 UR52, c[0x0][0xb10] ;  /* 0x00016200ff3477ac */ /* 0x000e620008000c00 */
[----:B------:R-:W1:Y:S02]  /*4fe0*/  LDCU UR56, c[0x0][0x374] ;  /* 0x00006e80ff3877ac */ /* 0x000e640008000800 */
[----:B-1234-:R-:W-:-:S07]  /*4ff0*/  IADD3 R69, PT, PT, R0, R69, RZ ;  /* 0x0000004500457210 */ /* 0x01efce0007ffe0ff */
.L_x_133:
[C---:B------:R-:W-:Y:S02]  /*5000*/  LEA R3, R162.reuse, UR44, 0x3 ;  /* 0x0000002ca2037c11 */ /* 0x040fe4000f8e18ff */
[----:B------:R-:W-:Y:S02]  /*5010*/  SHF.L.U32 R0, R167, 0x1f, RZ ;  /* 0x0000001fa7007819 */ /* 0x000fe400000006ff */
[----:B-1----:R-:W-:Y:S02]  /*5020*/  LEA R5, R162, UR44, 0x4 ;  /* 0x0000002ca2057c11 */ /* 0x002fe4000f8e20ff */
[----:B------:R-:W1:Y:S02]  /*5030*/  SYNCS.PHASECHK.TRANS64.TRYWAIT P0, [R3+URZ+0xa0], R0 ;  /* 0x0000a000030075a7 */ /* 0x000e6400080011ff */
[----:B-1----:R-:W-:Y:S05]  /*5040*/  @!P0 BRA `(.L_x_89) ;  /* 0x0000006c00d48947 */ /* 0x002fea0003800000 */
.L_x_175:
        /* <DEDUP_REMOVED lines=11> */
[----:B------:R-:W-:Y:S01]  /*5100*/  PLOP3.LUT P0, PT, PT, PT, UP1, 0x80, 0x8 ;  /* 0x000000000008781c */ /* 0x000fe20003f0f018 */
[----:B------:R-:W-:Y:S11]  /*5110*/  UP2UR UR45, UPR, URZ, 0x2 ;  /* 0x00000002ff2d7883 */ /* 0x000ff60008000000 */
[----:B------:R-:W-:Y:S01]  /*5120*/  @!UPT UIADD3 URZ, UPT, UPT, URZ, URZ, URZ ;  /* 0x000000fffffff290 */ /* 0x000fe2000fffe0ff */
[----:B-1----:R-:W-:Y:S02]  /*5130*/  @P0 SHF.R.U32.HI R0, RZ, 0x10, R5 ;  /* 0x00000010ff000819 */ /* 0x002fe40000011605 */
        /* <DEDUP_REMOVED lines=12> */
[----:B------:R-:W2:Y:S01]  /*5200*/  LDCU UR12, c[0x0][0xb20] ;  /* 0x00016400ff0c77ac */ /* 0x000ea20008000800 */
[----:B------:R-:W-:Y:S02]  /*5210*/  UIMAD.WIDE.U32 UR4, UR56, UR55, URZ ;  /* 0x00000037380472a5 */ /* 0x000fe4000f8e00ff */
[----:B------:R-:W-:Y:S02]  /*5220*/  UIMAD.WIDE.U32 UR6, UR57, UR52, URZ ;  /* 0x00000034390672a5 */ /* 0x000fe4000f8e00ff */
[----:B------:R-:W-:Y:S02]  /*5230*/  UISETP.NE.AND UP0, UPT, UR54, 0x1, UPT ;  /* 0x000000013600788c */ /* 0x000fe4000bf05270 */
[----:B------:R-:W-:Y:S02]  /*5240*/  UIMAD.WIDE.U32 UR8, UR37, UR55, URZ ;  /* 0x00000037250872a5 */ /* 0x000fe4000f8e00ff */
[----:B------:R-:W-:Y:S02]  /*5250*/  UIMAD.WIDE.U32 UR10, UR38, UR52, URZ ;  /* 0x00000034260a72a5 */ /* 0x000fe4000f8e00ff */
[----:B------:R-:W-:Y:S02]  /*5260*/  UISETP.NE.AND UP1, UPT, UR43, 0x1, UPT ;  /* 0x000000012b00788c */ /* 0x000fe4000bf25270 */
[----:B------:R-:W-:Y:S01]  /*5270*/  UISETP.NE.AND UP2, UPT, UR42, 0x1, UPT ;  /* 0x000000012a00788c */ /* 0x000fe2000bf45270 */
[----:B------:R-:W-:Y:S02]  /*5280*/  UMOV UR4, UR5 ;  /* 0x0000000500047c82 */ /* 0x000fe40008000000 */
[----:B--2---:R-:W-:Y:S03]  /*5290*/  USHF.R.U32.HI UR5, URZ, UR12, UR4 ;  /* 0x0000000cff057299 */ /* 0x004fe60008011604 */
[----:B------:R-:W-:Y:S02]  /*52a0*/  UMOV UR4, UR7 ;  /* 0x0000000700047c82 */ /* 0x000fe40008000000 */
[----:B------:R-:W-:Y:S02]  /*52b0*/  USHF.R.U32.HI UR7, URZ, UR53, UR4 ;  /* 0x00000035ff077299 */ /* 0x000fe40008011604 */
[----:B------:R-:W-:Y:S02]  /*52c0*/  USEL UR4, UR56, UR5, !UP0 ;  /* 0x0000000538047287 */ /* 0x000fe4000c000000 */
[----:B------:R-:W-:Y:S01]  /*52d0*/  USEL UR7, UR57, UR7, !UP1 ;  /* 0x0000000739077287 */ /* 0x000fe2000c800000 */
[----:B------:R-:W-:Y:S01]  /*52e0*/  UMOV UR5, UR9 ;  /* 0x0000000900057c82 */ /* 0x000fe20008000000 */
[----:B------:R-:W-:Y:S02]  /*52f0*/  UIMAD.WIDE.U32 UR8, UR4, UR40, URZ ;  /* 0x00000028040872a5 */ /* 0x000fe4000f8e00ff */
[----:B------:R-:W-:Y:S03]  /*5300*/  USHF.R.U32.HI UR6, URZ, UR12, UR5 ;  /* 0x0000000cff067299 */ /* 0x000fe60008011605 */
[----:B------:R-:W-:Y:S01]  /*5310*/  UMOV UR5, UR11 ;  /* 0x0000000b00057c82 */ /* 0x000fe20008000000 */
[----:B------:R-:W-:Y:S02]  /*5320*/  UIMAD.WIDE.U32 UR10, UR7, UR40, URZ ;  /* 0x00000028070a72a5 */ /* 0x000fe4000f8e00ff */
[----:B------:R-:W-:Y:S02]  /*5330*/  USHF.R.U32.HI UR12, URZ, UR53, UR5 ;  /* 0x00000035ff0c7299 */ /* 0x000fe40008011605 */
[----:B------:R-:W-:Y:S01]  /*5340*/  USEL UR6, UR37, UR6, !UP0 ;  /* 0x0000000625067287 */ /* 0x000fe2000c000000 */
[----:B------:R-:W-:Y:S02]  /*5350*/  UMOV UR5, UR9 ;  /* 0x0000000900057c82 */ /* 0x000fe40008000000 */
[----:B------:R-:W-:Y:S01]  /*5360*/  UMOV UR10, UR11 ;  /* 0x0000000b000a7c82 */ /* 0x000fe20008000000 */
[----:B------:R-:W-:Y:S02]  /*5370*/  @UP2 USHF.R.U32.HI UR4, URZ, UR41, UR5 ;  /* 0x00000029ff042299 */ /* 0x000fe40008011605 */
[----:B------:R-:W-:Y:S02]  /*5380*/  @UP2 USHF.R.U32.HI UR7, URZ, UR41, UR10 ;  /* 0x00000029ff072299 */ /* 0x000fe4000801160a */
[----:B------:R-:W-:Y:S02]  /*5390*/  UIMAD UR4, UR42, UR4, URZ ;  /* 0x000000042a0472a4 */ /* 0x000fe4000f8e02ff */
        /* <DEDUP_REMOVED lines=8> */
[----:B------:R-:W-:Y:S02]  /*5420*/  USEL UR11, UR6, UR4, !UP2 ;  /* 0x00000004060b7287 */ /* 0x000fe4000d000000 */
[----:B------:R-:W-:Y:S02]  /*5430*/  UIADD3 UR8, UPT, UPT, -UR5, URZ, URZ ;  /* 0x000000ff05087290 */ /* 0x000fe4000fffe1ff */
[----:B------:R-:W-:Y:S01]  /*5440*/  UIADD3 UR10, UPT, UPT, -UR11, URZ, URZ ;  /* 0x000000ff0b0a7290 */ /* 0x000fe2000fffe1ff */
[----:B------:R-:W-:Y:S01]  /*5450*/  @!UP0 UMOV UR4, UR9 ;  /* 0x0000000900048c82 */ /* 0x000fe20008000000 */
[----:B------:R-:W-:Y:S02]  /*5460*/  UIADD3 UR9, UPT, UPT, -UR6, URZ, URZ ;  /* 0x000000ff06097290 */ /* 0x000fe4000fffe1ff */
[----:B------:R-:W-:Y:S02]  /*5470*/  @!UP0 USHF.R.U32.HI UR4, URZ, UR41, UR4 ;  /* 0x00000029ff048299 */ /* 0x000fe40008011604 */
[----:B------:R-:W-:Y:S02]  /*5480*/  UIMAD UR10, UR42, UR10, UR6 ;  /* 0x0000000a2a0a72a4 */ /* 0x000fe4000f8e0206 */
[----:B------:R-:W-:Y:S04]  /*5490*/  @!UP0 USEL UR4, UR5, UR4, !UP2 ;  /* 0x0000000405048287 */ /* 0x000fe8000d000000 */
[----:B------:R-:W-:Y:S02]  /*54a0*/  @!UP0 UIMAD UR10, UR7, UR10, UR4 ;  /* 0x0000000a070a82a4 */ /* 0x000fe4000f8e0204 */
[----:B------:R-:W-:Y:S02]  /*54b0*/  @!UP0 UIADD3 UR11, UPT, UPT, UR11, -UR4, URZ ;  /* 0x800000040b0b8290 */ /* 0x000fe4000fffe0ff */
[----:B------:R-:W-:Y:S02]  /*54c0*/  UIMAD UR7, UR43, UR8, UR38 ;  /* 0x000000082b0772a4 */ /* 0x000fe4000f8e0226 */
[----:B------:R-:W-:Y:S02]  /*54d0*/  @!UP0 UIMAD UR6, UR11, UR42, UR5 ;  /* 0x0000002a0b0682a4 */ /* 0x000fe4000f8e0205 */
[----:B------:R-:W-:Y:S01]  /*54e0*/  UIMAD UR4, UR54, UR9, UR37 ;  /* 0x00000009360472a4 */ /* 0x000fe2000f8e0225 */
[----:B------:R-:W-:Y:S02]  /*54f0*/  @!UP0 UMOV UR5, UR10 ;  /* 0x0000000a00058c82 */ /* 0x000fe40008000000 */
[----:B------:R-:W-:Y:S02]  /*5500*/  UIMAD UR38, UR5, UR43, UR7 ;  /* 0x0000002b052672a4 */ /* 0x000fe4000f8e0207 */
[----:B------:R-:W-:Y:S11]  /*5510*/  UIMAD UR37, UR6, UR54, UR4 ;  /* 0x00000036062572a4 */ /* 0x000ff6000f8e0204 */
[----:B------:R-:W-:Y:S01]  /*5520*/  @!UPT UIADD3 URZ, UPT, UPT, URZ, URZ, URZ ;  /* 0x000000fffffff290 */ /* 0x000fe2000fffe0ff */
.L_x_90:
[----:B------:R-:W-:Y:S01]  /*5530*/  UISETP.NE.AND UP0, UPT, UR39, 0x1, UPT ;  /* 0x000000012700788c */ /* 0x000fe2000bf05270 */
[----:B------:R-:W-:Y:S01]  /*5540*/  IADD3 R162, PT, PT, R162, 0x1, RZ ;  /* 0x00000001a2a27810 */ /* 0x000fe20007ffe0ff */
[----:B------:R-:W-:Y:S02]  /*5550*/  UIADD3 UR11, UPT, UPT, UR44, 0x200, URZ ;  /* 0x000002002c0b7890 */ /* 0x000fe4000fffe0ff */
[----:B------:R-:W-:Y:S02]  /*5560*/  USHF.L.U32 UR50, UR16, 0x7, URZ ;  /* 0x0000000710327899 */ /* 0x000fe400080006ff */
[----:B------:R-:W-:Y:S05]  /*5570*/  USHF.L.U32 UR49, UR20, 0x8, URZ ;  /* 0x0000000814317899 */ /* 0x000fea00080006ff */
[----:B------:R-:W2:Y:S01]  /*5580*/  @!UP0 LDCU.128 UR12, c[0x0][0xb10] ;  /* 0x00016200ff0c87ac */ /* 0x000ea20008000c00 */
[----:B------:R-:W3:Y:S01]  /*5590*/  @!UP0 LDCU UR5, c[0x0][0xb0c] ;  /* 0x00016180ff0587ac */ /* 0x000ee20008000800 */
[----:B------:R-:W4:Y:S01]  /*55a0*/  @!UP0 LDCU UR10, c[0x0][0xb20] ;  /* 0x00016400ff0a87ac */ /* 0x000f220008000800 */
[----:B--2---:R-:W-:Y:S02]  /*55b0*/  UIMAD.WIDE.U32 UR8, UR38, UR12, URZ ;  /* 0x0000000c260872a5 */ /* 0x004fe4000f8e00ff */
[----:B------:R-:W-:Y:S02]  /*55c0*/  UIMAD.WIDE.U32 UR6, UR37, UR15, URZ ;  /* 0x0000000f250672a5 */ /* 0x000fe4000f8e00ff */
[----:B------:R-:W-:Y:S03]  /*55d0*/  @!UP0 UISETP.NE.AND UP1, UPT, UR14, 0x1, UPT ;  /* 0x000000010e00888c */ /* 0x000fe6000bf25270 */
[----:B------:R-:W-:Y:S01]  /*55e0*/  @!UP0 UMOV UR4, UR9 ;  /* 0x0000000900048c82 */ /* 0x000fe20008000000 */
[----:B---3--:R-:W-:Y:S02]  /*55f0*/  @!UP0 UISETP.NE.AND UP2, UPT, UR5, 0x1, UPT ;  /* 0x000000010500888c */ /* 0x008fe4000bf45270 */
[----:B------:R-:W-:Y:S01]  /*5600*/  @!UP0 USHF.R.U32.HI UR4, URZ, UR13, UR4 ;  /* 0x0000000dff048299 */ /* 0x000fe20008011604 */
[----:B------:R-:W-:Y:S02]  /*5610*/  @!UP0 UMOV UR6, UR7 ;  /* 0x0000000700068c82 */ /* 0x000fe40008000000 */
[----:B----4-:R-:W-:Y:S02]  /*5620*/  @!UP0 USHF.R.U32.HI UR6, URZ, UR10, UR6 ;  /* 0x0000000aff068299 */ /* 0x010fe40008011606 */
[----:B------:R-:W-:Y:S02]  /*5630*/  @!UP0 USEL UR7, UR38, UR4, !UP2 ;  /* 0x0000000426078287 */ /* 0x000fe4000d000000 */
[----:B------:R-:W-:Y:S04]  /*5640*/  @!UP0 USEL UR6, UR37, UR6, !UP1 ;  /* 0x0000000625068287 */ /* 0x000fe8000c800000 */
[----:B------:R-:W-:Y:S02]  /*5650*/  @!UP0 UIADD3 UR4, UPT, UPT, -UR7, UR6, URZ ;  /* 0x0000000607048290 */ /* 0x000fe4000fffe1ff */
[----:B------:R-:W-:Y:S02]  /*5660*/  @!UP0 UIADD3 UR6, UPT, UPT, UR7, -UR6, URZ ;  /* 0x8000000607068290 */ /* 0x000fe4000fffe0ff */
[----:B------:R-:W-:Y:S02]  /*5670*/  @!UP0 UIMAD UR38, UR4, UR5, UR38 ;  /* 0x00000005042682a4 */ /* 0x000fe4000f8e0226 */
[----:B------:R-:W-:Y:S02]  /*5680*/  @!UP0 UIMAD UR37, UR6, UR14, UR37 ;  /* 0x0000000e062582a4 */ /* 0x000fe4000f8e0225 */
[----:B------:R-:W-:Y:S09]  /*5690*/  ULOP3.LUT UP0, URZ, UR11, 0x1b0, URZ, 0xc0, !UPT ;  /* 0x000001b00bff7892 */ /* 0x000ff2000f80c0ff */
[----:B------:R-:W-:Y:S05]  /*56a0*/  BRA.U !UP0, `(.L_x_91) ;  /* 0x0000000108407547 */ /* 0x000fea000b800000 */
[----:B------:R-:W2:Y:S01]  /*56b0*/  LDCU.64 UR8, c[0x4][0x88] ;  /* 0x01001100ff0877ac */ /* 0x000ea20008000a00 */
[----:B------:R-:W-:Y:S01]  /*56c0*/  MOV R3, 0x0 ;  /* 0x0000000000037802 */ /* 0x000fe20000000f00 */
[----:B------:R-:W-:Y:S02]  /*56d0*/  HFMA2 R12, -RZ, RZ, 0, 5.9604644775390625e-08 ;  /* 0x00000001ff0c7431 */ /* 0x000fe400000001ff */
[----:B------:R-:W-:Y:S02]  /*56e0*/  IMAD.MOV.U32 R8, RZ, RZ, 0x70 ;  /* 0x00000070ff087424 */ /* 0x000fe400078e00ff */
[----:B------:R-:W-:Y:S01]  /*56f0*/  IMAD.MOV.U32 R13, RZ, RZ, RZ ;  /* 0x000000ffff0d7224 */ /* 0x000fe200078e00ff */
[----:B------:R-:W3:Y:S01]  /*5700*/  LDCU.64 UR6, c[0x4][0x90] ;  /* 0x01001200ff0677ac */ /* 0x000ee20008000a00 */
[----:B------:R-:W4:Y:S01]  /*5710*/  LDC.64 R2, c[0x4][R3] ;  /* 0x0100000003027b82 */ /* 0x000f220000000a00 */
[----:B------:R-:W1:Y:S01]  /*5720*/  LDCU.64 UR4, c[0x4][0x8] ;  /* 0x01000100ff0477ac */ /* 0x000e620008000a00 */
[----:B--2---:R-:W-:Y:S01]  /*5730*/  MOV R5, UR9 ;  /* 0x0000000900057c02 */ /* 0x004fe20008000f00 */
[----:B------:R-:W-:Y:S01]  /*5740*/  IMAD.U32 R4, RZ, RZ, UR8 ;  /* 0x00000008ff047e24 */ /* 0x000fe2000f8e00ff */
[----:B---3--:R-:W-:Y:S01]  /*5750*/  MOV R7, UR7 ;  /* 0x0000000700077c02 */ /* 0x008fe20008000f00 */
[----:B------:R-:W-:Y:S01]  /*5760*/  IMAD.U32 R6, RZ, RZ, UR6 ;  /* 0x00000006ff067e24 */ /* 0x000fe2000f8e00ff */
[----:B-1----:R-:W-:Y:S01]  /*5770*/  MOV R11, UR5 ;  /* 0x00000005000b7c02 */ /* 0x002fe20008000f00 */
[----:B------:R-:W-:Y:S02]  /*5780*/  IMAD.U32 R10, RZ, RZ, UR4 ;  /* 0x00000004ff0a7e24 */ /* 0x000fe4000f8e00ff */
[----:B------:R-:W-:Y:S07]  /*5790*/  LEPC R20, `(.L_x_91) ;  /* 0x000000001014794e */ /* 0x000fee0000000000 */
[----:B----45:R-:W-:Y:S05]  /*57a0*/  CALL.ABS.NOINC R2 ;  /* 0x0000000002007343 */ /* 0x030fea0003c00000 */
.L_x_91:
[----:B------:R-:W-:Y:S01]  /*57b0*/  LOP3.LUT P0, RZ, R173, 0x1b0, RZ, 0xc0, !PT ;  /* 0x000001b0adff7812 */ /* 0x000fe2000780c0ff */
[----:B------:R-:W-:Y:S11]  /*57c0*/  BSSY.RECONVERGENT B6, `(.L_x_92) ;  /* 0x0000013000067945 */ /* 0x000ff60003800200 */
[----:B------:R-:W-:Y:S01]  /*57d0*/  @!UPT UIADD3 URZ, UPT, UPT, URZ, URZ, URZ ;  /* 0x000000fffffff290 */ /* 0x000fe2000fffe0ff */
[----:B------:R-:W-:Y:S05]  /*57e0*/  @!P0 BRA `(.L_x_93) ;  /* 0x0000000000408947 */ /* 0x000fea0003800000 */
        /* <DEDUP_REMOVED lines=16> */
.L_x_93:
[----:B------:R-:W-:Y:S05]  /*58f0*/  BSYNC.RECONVERGENT B6 ;  /* 0x0000000000067941 */ /* 0x000fea0003800200 */
.L_x_92:
[----:B------:R-:W-:Y:S01]  /*5900*/  R2UR UR4, R161 ;  /* 0x00000000a10472ca */ /* 0x000fe200000e0000 */
[----:B------:R-:W-:Y:S01]  /*5910*/  UISETP.NE.U32.AND UP0, UPT, UR60, URZ, UPT ;  /* 0x000000ff3c00728c */ /* 0x000fe2000bf05070 */
[----:B------:R-:W-:Y:S02]  /*5920*/  ISETP.NE.U32.AND P4, PT, R156, RZ, PT ;  /* 0x000000ff9c00720c */ /* 0x000fe40003f85070 */
[----:B------:R-:W-:Y:S01]  /*5930*/  ISETP.NE.U32.AND P2, PT, RZ, UR46, PT ;  /* 0x0000002eff007c0c */ /* 0x000fe2000bf45070 */
[----:B------:R-:W-:Y:S01]  /*5940*/  UISETP.NE.AND.EX UP1, UPT, UR61, URZ, UPT, UP0 ;  /* 0x000000ff3d00728c */ /* 0x000fe2000bf25300 */
[----:B------:R-:W-:Y:S01]  /*5950*/  ISETP.NE.AND.EX P4, PT, R157, RZ, PT, P4 ;  /* 0x000000ff9d00720c */ /* 0x000fe20003f85340 */
[----:B------:R-:W-:Y:S01]  /*5960*/  UPLOP3.LUT UP0, UPT, UPT, UPT, UPT, 0x40, 0x4 ;  /* 0x000000000004789c */ /* 0x000fe20003f0e870 */
[----:B------:R-:W-:Y:S05]  /*5970*/  ISETP.NE.AND.EX P2, PT, RZ, UR47, PT, P2 ;  /* 0x0000002fff007c0c */ /* 0x000fea000bf45320 */
[----:B------:R-:W-:Y:S06]  /*5980*/  UISETP.NE.AND UP2, UPT, UR4, URZ, UPT ;  /* 0x000000ff0400728c */ /* 0x000fec000bf45270 */
[----:B------:R-:W-:Y:S05]  /*5990*/  PLOP3.LUT P1, PT, PT, PT, UP2, 0x80, 0x8 ;  /* 0x000000000008781c */ /* 0x000fea0003f2f028 */
[----:B------:R-:W-:Y:S06]  /*59a0*/  @UP2 UPLOP3.LUT UP0, UPT, UPT, UPT, UP1, 0x80, 0x8 ;  /* 0x000000000008289c */ /* 0x000fec0003f0f010 */
[----:B------:R-:W-:Y:S01]  /*59b0*/  PLOP3.LUT P0, PT, PT, PT, UP0, 0x80, 0x8 ;  /* 0x000000000008781c */ /* 0x000fe20003f0f008 */
[----:B------:R-:W-:Y:S01]  /*59c0*/  @!UPT UIADD3 URZ, UPT, UPT, URZ, URZ, URZ ;  /* 0x000000fffffff290 */ /* 0x000fe2000fffe0ff */
[----:B------:R-:W-:Y:S11]  /*59d0*/  BRA.U !UP1, `(.L_x_94) ;  /* 0x00000001093c7547 */ /* 0x000ff6000b800000 */
[----:B------:R-:W-:Y:S01]  /*59e0*/  UISETP.NE.U32.AND UP0, UPT, UR46, URZ, UPT ;  /* 0x000000ff2e00728c */ /* 0x000fe2000bf05070 */
[----:B-1----:R-:W-:Y:S01]  /*59f0*/  HFMA2 R0, -RZ, RZ, 0, 5.9604644775390625e-08 ;  /* 0x00000001ff007431 */ /* 0x002fe200000001ff */
[----:B------:R-:W1:Y:S01]  /*5a00*/  LDCU.64 UR8, c[0x0][0x358] ;  /* 0x00006b00ff0877ac */ /* 0x000e620008000a00 */
[----:B------:R-:W-:Y:S01]  /*5a10*/  IMAD.MOV.U32 R158, RZ, RZ, 0x1 ;  /* 0x00000001ff9e7424 */ /* 0x000fe200078e00ff */
[----:B------:R-:W-:Y:S06]  /*5a20*/  UISETP.NE.AND.EX UP0, UPT, UR47, URZ, UPT, UP0 ;  /* 0x000000ff2f00728c */ /* 0x000fec000bf05300 */
[----:B------:R-:W-:Y:S05]  /*5a30*/  PLOP3.LUT P3, PT, PT, PT, UP0, 0x80, 0x8 ;  /* 0x000000000008781c */ /* 0x000fea0003f6f008 */
[----:B------:R-:W2:Y:S01]  /*5a40*/  @UP0 LDCU.64 UR4, c[0x0][0x888] ;  /* 0x00011100ff0407ac */ /* 0x000ea20008000a00 */
[----:B------:R-:W-:Y:S07]  /*5a50*/  @UP0 UIMAD UR6, UR36, UR60, URZ ;  /* 0x0000003c240602a4 */ /* 0x000fee000f8e02ff */
[----:B------:R-:W-:Y:S01]  /*5a60*/  @!P3 PRMT R158, R0, 0x7610, R158 ;  /* 0x00007610009eb816 */ /* 0x000fe2000000009e */
[----:B--2---:R-:W-:Y:S06]  /*5a70*/  @UP0 UIMAD.WIDE UR4, UR6, 0x4, UR4 ;  /* 0x00000004060408a5 */ /* 0x004fec000f8e0204 */
[----:B------:R-:W-:Y:S01]  /*5a80*/  IMAD.U32 R2, RZ, RZ, UR4 ;  /* 0x00000004ff027e24 */ /* 0x000fe2000f8e00ff */
[----:B------:R-:W-:Y:S04]  /*5a90*/  MOV R3, UR5 ;  /* 0x0000000500037c02 */ /* 0x000fe80008000f00 */
[----:B------:R-:W2:Y:S01]  /*5aa0*/  @!UP0 LDCU UR4, c[0x0][0x880] ;  /* 0x00011000ff0487ac */ /* 0x000ea20008000800 */
[----:B-1---5:R3:W5:Y:S02]  /*5ab0*/  @P3 LDG.E R73, desc[UR8][R2.64] ;  /* 0x0000000802493981 */ /* 0x022764000c1e1900 */
[----:B--23--:R-:W-:Y:S02]  /*5ac0*/  @!P3 IMAD.U32 R73, RZ, RZ, UR4 ;  /* 0x00000004ff49be24 */ /* 0x00cfe4000f8e00ff */
.L_x_94:
[----:B------:R-:W-:Y:S05]  /*5ad0*/  @!P4 BRA `(.L_x_95) ;  /* 0x000000000024c947 */ /* 0x000fea0003800000 */
[----:B------:R-:W-:Y:S01]  /*5ae0*/  ISETP.NE.U32.AND P3, PT, R138, RZ, PT ;  /* 0x000000ff8a00720c */ /* 0x000fe20003f65070 */
[----:B------:R-:W2:Y:S03]  /*5af0*/  LDCU.64 UR4, c[0x0][0x358] ;  /* 0x00006b00ff0477ac */ /* 0x000ea60008000a00 */
[----:B------:R-:W-:Y:S11]  /*5b00*/  ISETP.NE.AND.EX P3, PT, R139, RZ, PT, P3 ;  /* 0x000000ff8b00720c */ /* 0x000ff60003f65330 */
[----:B------:R-:W-:Y:S02]  /*5b10*/  @!UPT UIADD3 URZ, UPT, UPT, URZ, URZ, URZ ;  /* 0x000000fffffff290 */ /* 0x000fe4000fffe0ff */
[----:B------:R-:W3:Y:S01]  /*5b20*/  @P3 LDC.64 R2, c[0x0][0x8a8] ;  /* 0x00022a00ff023b82 */ /* 0x000ee20000000a00 */
[----:B-1----:R-:W-:Y:S04]  /*5b30*/  @P3 IMAD R0, R156, UR36, RZ ;  /* 0x000000249c003c24 */ /* 0x002fe8000f8e02ff */
[----:B---3--:R-:W-:Y:S05]  /*5b40*/  @P3 IMAD.WIDE R2, R0, 0x4, R2 ;  /* 0x0000000400023825 */ /* 0x008fea00078e0202 */
[----:B--2--5:R2:W5:Y:S02]  /*5b50*/  @P3 LDG.E R70, desc[UR4][R2.64] ;  /* 0x0000000402463981 */ /* 0x024564000c1e1900 */
[----:B--2---:R-:W3:Y:S02]  /*5b60*/  @!P3 LDC R70, c[0x0][0x8a0] ;  /* 0x00022800ff46bb82 */ /* 0x004ee40000000800 */
.L_x_95:
[----:B-----5:R-:W-:Y:S01]  /*5b70*/  FSETP.NEU.AND P4, PT, R73, RZ, PT ;  /* 0x000000ff4900720b */ /* 0x020fe20003f8d000 */
[----:B------:R-:W-:Y:S01]  /*5b80*/  BSSY B1, `(.L_x_96) ;  /* 0x0000047000017945 */ /* 0x000fe20003800000 */
[----:B------:R-:W-:Y:S01]  /*5b90*/  SEL R5, RZ, 0xffffffff, P2 ;  /* 0xffffffffff057807 */ /* 0x000fe20001000000 */
[----:B------:R-:W-:Y:S01]  /*5ba0*/  IMAD.MOV.U32 R180, RZ, RZ, 0x1 ;  /* 0x00000001ffb47424 */ /* 0x000fe200078e00ff */
[----:B------:R-:W-:Y:S01]  /*5bb0*/  LOP3.LUT P3, RZ, R158, 0xff, RZ, 0xc0, !PT ;  /* 0x000000ff9eff7812 */ /* 0x000fe2000786c0ff */
[----:B------:R-:W-:Y:S01]  /*5bc0*/  IMAD R71, R68, 0x100, R69 ;  /* 0x0000010044477824 */ /* 0x000fe200078e0245 */
[----:B-1----:R-:W-:Y:S02]  /*5bd0*/  @P1 SEL R0, RZ, 0xffffffff, P4 ;  /* 0xffffffffff001807 */ /* 0x002fe40002000000 */
[----:B------:R-:W-:Y:S02]  /*5be0*/  CS2R R154, SRZ ;  /* 0x00000000009a7805 */ /* 0x000fe4000001ff00 */
[----:B------:R-:W-:Y:S02]  /*5bf0*/  LEA R3, R166, UR44, 0x3 ;  /* 0x0000002ca6037c11 */ /* 0x000fe4000f8e18ff */
[----:B------:R-:W-:Y:S02]  /*5c00*/  CS2R R152, SRZ ;  /* 0x0000000000987805 */ /* 0x000fe4000001ff00 */
[----:B------:R-:W-:Y:S02]  /*5c10*/  @P0 SEL R0, R5, R0, !P3 ;  /* 0x0000000005000207 */ /* 0x000fe40005800000 */
[----:B------:R-:W-:Y:S02]  /*5c20*/  CS2R R150, SRZ ;  /* 0x0000000000967805 */ /* 0x000fe4000001ff00 */
[----:B------:R-:W-:Y:S02]  /*5c30*/  LEA R177, R68, UR44, 0x3 ;  /* 0x0000002c44b17c11 */ /* 0x000fe4000f8e18ff */
[----:B------:R-:W-:Y:S02]  /*5c40*/  CS2R R148, SRZ ;  /* 0x0000000000947805 */ /* 0x000fe4000001ff00 */
[----:B------:R-:W-:Y:S02]  /*5c50*/  @P1 LOP3.LUT R0, R0, 0x1, RZ, 0xc0, !PT ;  /* 0x0000000100001812 */ /* 0x000fe400078ec0ff */
[----:B------:R-:W-:Y:S02]  /*5c60*/  CS2R R146, SRZ ;  /* 0x0000000000927805 */ /* 0x000fe4000001ff00 */
[----:B------:R-:W-:Y:S02]  /*5c70*/  SHF.L.U32 R4, R168, 0x1f, RZ ;  /* 0x0000001fa8047819 */ /* 0x000fe400000006ff */
[----:B------:R-:W-:Y:S02]  /*5c80*/  CS2R R144, SRZ ;  /* 0x0000000000907805 */ /* 0x000fe4000001ff00 */
[----:B------:R-:W-:Y:S02]  /*5c90*/  ISETP.NE.U32.OR P6, PT, R0, 0x1, !P1 ;  /* 0x000000010000780c */ /* 0x000fe40004fc5470 */
[----:B------:R-:W-:Y:S02]  /*5ca0*/  CS2R R142, SRZ ;  /* 0x00000000008e7805 */ /* 0x000fe4000001ff00 */
[----:B------:R-:W-:Y:S02]  /*5cb0*/  PLOP3.LUT P2, PT, PT, PT, UP1, 0x80, 0x8 ;  /* 0x000000000008781c */ /* 0x000fe40003f4f018 */
[----:B------:R-:W-:Y:S02]  /*5cc0*/  CS2R R140, SRZ ;  /* 0x00000000008c7805 */ /* 0x000fe4000001ff00 */
[----:B------:R-:W-:Y:S02]  /*5cd0*/  SEL R0, RZ, 0xffffffff, P4 ;  /* 0xffffffffff007807 */ /* 0x000fe40002000000 */
[----:B------:R-:W-:Y:S03]  /*5ce0*/  P2R R189, PR, RZ, 0x40 ;  /* 0x00000040ffbd7803 */ /* 0x000fe60000000000 */
[----:B------:R-:W-:Y:S04]  /*5cf0*/  @P6 SHF.L.U32 R2, R165, 0x1f, RZ ;  /* 0x0000001fa5026819 */ /* 0x000fe800000006ff */
[----:B------:R-:W-:Y:S01]  /*5d00*/  @P2 SEL R0, R5, R0, !P3 ;  /* 0x0000000005002207 */ /* 0x000fe20005800000 */
[----:B------:R-:W1:Y:S03]  /*5d10*/  @P6 SYNCS.PHASECHK.TRANS64.TRYWAIT P1, [R3+URZ+0x50], R2 ;  /* 0x00005002030065a7 */ /* 0x000e6600080211ff */
[----:B------:R-:W-:Y:S04]  /*5d20*/  LOP3.LUT R0, R0, 0x1, RZ, 0xc0, !PT ;  /* 0x0000000100007812 */ /* 0x000fe800078ec0ff */
[----:B------:R-:W-:Y:S04]  /*5d30*/  ISETP.NE.U32.AND P5, PT, R0, 0x1, PT ;  /* 0x000000010000780c */ /* 0x000fe80003fa5070 */
[----:B------:R-:W-:Y:S01]  /*5d40*/  P2R R181, PR, RZ, 0x20 ;  /* 0x00000020ffb57803 */ /* 0x000fe20000000000 */
[----:B------:R2:W4:Y:S01]  /*5d50*/  SYNCS.PHASECHK.TRANS64.TRYWAIT P0, [R177+URZ+0xc0], R4 ;  /* 0x0000c004b10075a7 */ /* 0x00052200080011ff */
[----:B-1----:R-:W-:Y:S01]  /*5d60*/  @P6 SEL R180, RZ, 0x1, !P1 ;  /* 0x00000001ffb46807 */ /* 0x002fe20004800000 */
[----:B--2---:R-:W-:Y:S06]  /*5d70*/  @!P6 BRA `(.L_x_97) ;  /* 0x00000000009ce947 */ /* 0x004fec0003800000 */
[----:B------:R-:W-:Y:S01]  /*5d80*/  @P5 IMAD R7, R166, 0x2000, R171 ;  /* 0x00002000a6075824 */ /* 0x000fe200078e02ab */
[----:B------:R-:W1:Y:S01]  /*5d90*/  S2R R0, SR_CgaCtaId ;  /* 0x0000000000007919 */ /* 0x000e620000008800 */
[----:B------:R-:W-:Y:S01]  /*5da0*/  ISETP.NE.AND P1, PT, R180, RZ, PT ;  /* 0x000000ffb400720c */ /* 0x000fe20003f25270 */
[----:B------:R-:W-:Y:S01]  /*5db0*/  BSSY B0, `(.L_x_98) ;  /* 0x0000010000007945 */ /* 0x000fe20003800000 */
[--C-:B------:R-:W-:Y:S01]  /*5dc0*/  @P5 IMAD R8, R172, -0x10, R7.reuse ;  /* 0xfffffff0ac085824 */ /* 0x100fe200078e0207 */
[----:B------:R-:W-:Y:S01]  /*5dd0*/  CS2R R142, SRZ ;  /* 0x00000000008e7805 */ /* 0x000fe2000001ff00 */
[----:B------:R-:W-:Y:S01]  /*5de0*/  @P5 IMAD R6, R170, -0x10, R7 ;  /* 0xfffffff0aa065824 */ /* 0x000fe200078e0207 */
[----:B------:R-:W-:Y:S01]  /*5df0*/  CS2R R140, SRZ ;  /* 0x00000000008c7805 */ /* 0x000fe2000001ff00 */
[----:B------:R-:W-:Y:S01]  /*5e00*/  @P5 IMAD R5, R169, 0x10, R8 ;  /* 0x00000010a9055824 */ /* 0x000fe200078e0208 */
[----:B------:R-:W-:Y:S02]  /*5e10*/  CS2R R150, SRZ ;  /* 0x0000000000967805 */ /* 0x000fe4000001ff00 */
[----:B------:R-:W-:Y:S02]  /*5e20*/  CS2R R148, SRZ ;  /* 0x0000000000947805 */ /* 0x000fe4000001ff00 */
[----:B------:R-:W-:Y:S02]  /*5e30*/  CS2R R146, SRZ ;  /* 0x0000000000927805 */ /* 0x000fe4000001ff00 */
[----:B------:R-:W-:Y:S02]  /*5e40*/  CS2R R144, SRZ ;  /* 0x0000000000907805 */ /* 0x000fe4000001ff00 */
[----:B------:R-:W-:Y:S02]  /*5e50*/  CS2R R154, SRZ ;  /* 0x00000000009a7805 */ /* 0x000fe4000001ff00 */
[----:B------:R-:W-:Y:S01]  /*5e60*/  CS2R R152, SRZ ;  /* 0x0000000000987805 */ /* 0x000fe2000001ff00 */
[----:B------:R-:W-:Y:S06]  /*5e70*/  @P1 BRA `(.L_x_99) ;  /* 0x00000000000c1947 */ /* 0x000fec0003800000 */
[----:B------:R-:W-:Y:S04]  /*5e80*/  SHF.L.U32 R2, R165, 0x1f, RZ ;  /* 0x0000001fa5027819 */ /* 0x000fe800000006ff */
[----:B------:R-:W2:Y:S02]  /*5e90*/  SYNCS.PHASECHK.TRANS64.TRYWAIT P1, [R3+URZ+0x50], R2 ;  /* 0x00005002030075a7 */ /* 0x000ea400080211ff */
[----:B--2---:R-:W-:Y:S05]  /*5ea0*/  @!P1 BRA `(.L_x_100) ;  /* 0x0000006000509947 */ /* 0x004fea0003800000 */
.L_x_99:
[----:B------:R-:W-:Y:S05]  /*5eb0*/  BSYNC B0 ;  /* 0x0000000000007941 */ /* 0x000fea0003800000 */
.L_x_98:
[----:B------:R-:W-:Y:S01]  /*5ec0*/  ISETP.NE.AND P1, PT, R181, RZ, PT ;  /* 0x000000ffb500720c */ /* 0x000fe20003f25270 */
[----:B--2---:R-:W-:Y:S02]  /*5ed0*/  VIADD R3, R3, 0x70 ;  /* 0x0000007003037836 */ /* 0x004fe40000000000 */
[----:B------:R-:W-:Y:S03]  /*5ee0*/  VIADD R166, R166, 0x1 ;  /* 0x00000001a6a67836 */ /* 0x000fe60000000000 */
[----:B-1----:R-:W-:Y:S07]  /*5ef0*/  PRMT R0, R0, 0x654, R3 ;  /* 0x0000065400007816 */ /* 0x002fee0000000003 */
[----:B------:R1:W2:Y:S04]  /*5f00*/  @P1 LDS.128 R140, [R7] ;  /* 0x00000000078c1984 */ /* 0x0002a80000000c00 */
[----:B------:R1:W1:Y:S04]  /*5f10*/  @P1 LDS.128 R148, [R6+0x20] ;  /* 0x0000200006941984 */ /* 0x0002680000000c00 */
[----:B------:R1:W1:Y:S04]  /*5f20*/  @P1 LDS.128 R144, [R8+0x10] ;  /* 0x0000100008901984 */ /* 0x0002680000000c00 */
[----:B------:R1:W1:Y:S01]  /*5f30*/  @P1 LDS.128 R152, [R5+0x10] ;  /* 0x0000100005981984 */ /* 0x0002620000000c00 */
[C---:B------:R-:W-:Y:S01]  /*5f40*/  ISETP.NE.AND P1, PT, R166.reuse, 0x4, PT ;  /* 0x00000004a600780c */ /* 0x040fe20003f25270 */
[----:B------:R-:W-:Y:S01]  /*5f50*/  @!PT LDS RZ, [RZ] ;  /* 0x00000000fffff984 */ /* 0x000fe20000000800 */
[----:B------:R-:W-:Y:S01]  /*5f60*/  @!PT LDS RZ, [RZ] ;  /* 0x00000000fffff984 */ /* 0x000fe20000000800 */
[----:B------:R-:W-:Y:S01]  /*5f70*/  @!PT LDS RZ, [RZ] ;  /* 0x00000000fffff984 */ /* 0x000fe20000000800 */
[----:B------:R-:W-:Y:S01]  /*5f80*/  @!PT LDS RZ, [RZ] ;  /* 0x00000000fffff984 */ /* 0x000fe20000000800 */
[----:B------:R5:W-:Y:S06]  /*5f90*/  MEMBAR.ALL.CTA ;  /* 0x0000000000007992 */ /* 0x000bec0000008000 */
[----:B-----5:R-:W5:Y:S01]  /*5fa0*/  FENCE.VIEW.ASYNC.S ;  /* 0x00000000000073c6 */ /* 0x020f620000000000 */
[----:B------:R-:W-:Y:S01]  /*5fb0*/  SEL R166, R166, RZ, P1 ;  /* 0x000000ffa6a67207 */ /* 0x000fe20000800000 */
[----:B-----5:R5:W-:Y:S02]  /*5fc0*/  SYNCS.ARRIVE.TRANS64.RED.A1T0 RZ, [R0+URZ], RZ ;  /* 0x000000ff00ff79a7 */ /* 0x020be400081004ff */
[----:B-----5:R-:W-:Y:S04]  /*5fd0*/  SEL R0, RZ, 0x1, P1 ;  /* 0x00000001ff007807 */ /* 0x020fe80000800000 */
[----:B--2---:R-:W-:Y:S02]  /*5fe0*/  LOP3.LUT R165, R165, R0, RZ, 0x3c, !PT ;  /* 0x00000000a5a57212 */ /* 0x004fe400078e3cff */
.L_x_97:
[----:B------:R-:W-:Y:S05]  /*5ff0*/  BSYNC B1 ;  /* 0x0000000000017941 */ /* 0x000fea0003800000 */
.L_x_96:
[----:B------:R-:W-:Y:S04]  /*6000*/  SHF.R.U32.HI R0, RZ, 0x15, R71 ;  /* 0x00000015ff007819 */ /* 0x000fe80000011647 */
[----:B------:R-:W-:Y:S01]  /*6010*/  LOP3.LUT P1, RZ, R0, 0x3, R159, 0x48, !PT ;  /* 0x0000000300ff7812 */ /* 0x000fe2000782489f */
[----:B------:R-:W-:Y:S01]  /*6020*/  @!UPT UIADD3 URZ, UPT, UPT, URZ, URZ, URZ ;  /* 0x000000fffffff290 */ /* 0x000fe2000fffe0ff */
[----:B----4-:R-:W-:Y:S11]  /*6030*/  @P0 BRA `(.L_x_101) ;  /* 0x0000000000080947 */ /* 0x010ff60003800000 */
[----:B------:R-:W2:Y:S02]  /*6040*/  SYNCS.PHASECHK.TRANS64.TRYWAIT P0, [R177+URZ+0xc0], R4 ;  /* 0x0000c004b10075a7 */ /* 0x000ea400080011ff */
[----:B--2---:R-:W-:Y:S05]  /*6050*/  @!P0 BRA `(.L_x_102) ;  /* 0x0000005c00f88947 */ /* 0x004fea0003800000 */
.L_x_101:
[----:B------:R-:W-:Y:S04]  /*6060*/  BSSY.RECONVERGENT B6, `(.L_x_103) ;  /* 0x0000012000067945 */ /* 0x000fe80003800200 */
[----:B------:R-:W-:Y:S05]  /*6070*/  @!P1 BRA `(.L_x_104) ;  /* 0x0000000000409947 */ /* 0x000fea0003800000 */
[----:B------:R-:W4:Y:S01]  /*6080*/  LDCU.64 UR8, c[0x4][0x78] ;  /* 0x01000f00ff0877ac */ /* 0x000f220008000a00 */
[----:B------:R-:W-:Y:S01]  /*6090*/  MOV R3, 0x0 ;  /* 0x0000000000037802 */ /* 0x000fe20000000f00 */
[----:B------:R-:W-:Y:S02]  /*60a0*/  HFMA2 R12, -RZ, RZ, 0, 5.9604644775390625e-08 ;  /* 0x00000001ff0c7431 */ /* 0x000fe400000001ff */
[----:B-1----:R-:W-:Y:S02]  /*60b0*/  IMAD.MOV.U32 R8, RZ, RZ, 0x192 ;  /* 0x00000192ff087424 */ /* 0x002fe400078e00ff */
[----:B------:R-:W-:Y:S01]  /*60c0*/  IMAD.MOV.U32 R13, RZ, RZ, RZ ;  /* 0x000000ffff0d7224 */ /* 0x000fe200078e00ff */
[----:B------:R-:W1:Y:S01]  /*60d0*/  LDCU.64 UR6, c[0x4][0x80] ;  /* 0x01001000ff0677ac */ /* 0x000e620008000a00 */
[----:B------:R-:W3:Y:S01]  /*60e0*/  LDC.64 R2, c[0x4][R3] ;  /* 0x0100000003027b82 */ /* 0x000ee20000000a00 */
[----:B------:R-:W5:Y:S01]  /*60f0*/  LDCU.64 UR4, c[0x4][0x18] ;  /* 0x01000300ff0477ac */ /* 0x000f620008000a00 */
[----:B----4-:R-:W-:Y:S01]  /*6100*/  MOV R5, UR9 ;  /* 0x0000000900057c02 */ /* 0x010fe20008000f00 */
[----:B--2---:R-:W-:Y:S01]  /*6110*/  IMAD.U32 R4, RZ, RZ, UR8 ;  /* 0x00000008ff047e24 */ /* 0x004fe2000f8e00ff */
[----:B-1----:R-:W-:Y:S01]  /*6120*/  MOV R7, UR7 ;  /* 0x0000000700077c02 */ /* 0x002fe20008000f00 */
[----:B------:R-:W-:Y:S01]  /*6130*/  IMAD.U32 R6, RZ, RZ, UR6 ;  /* 0x00000006ff067e24 */ /* 0x000fe2000f8e00ff */
[----:B-----5:R-:W-:Y:S01]  /*6140*/  MOV R11, UR5 ;  /* 0x00000005000b7c02 */ /* 0x020fe20008000f00 */
[----:B------:R-:W-:Y:S02]  /*6150*/  IMAD.U32 R10, RZ, RZ, UR4 ;  /* 0x00000004ff0a7e24 */ /* 0x000fe4000f8e00ff */
[----:B------:R-:W-:Y:S07]  /*6160*/  LEPC R20, `(.L_x_104) ;  /* 0x000000001014794e */ /* 0x000fee0000000000 */
[----:B---3--:R-:W-:Y:S05]  /*6170*/  CALL.ABS.NOINC R2 ;  /* 0x0000000002007343 */ /* 0x008fea0003c00000 */
.L_x_104:
[----:B------:R-:W-:Y:S05]  /*6180*/  BSYNC.RECONVERGENT B6 ;  /* 0x0000000000067941 */ /* 0x000fea0003800200 */
.L_x_103:
[-C--:B------:R-:W-:Y:S01]  /*6190*/  F2FP.F16.E4M3.UNPACK_B R74, R140.reuse ;  /* 0x0000008cff4a723e */ /* 0x080fe200020006ff */
[----:B------:R-:W-:Y:S05]  /*61a0*/  WARPSYNC.ALL ;  /* 0x0000000000007948 */ /* 0x000fea0003800000 */
[----:B------:R-:W-:Y:S01]  /*61b0*/  R2UR UR4, R71 ;  /* 0x00000000470472ca */ /* 0x000fe200000e0000 */
[--C-:B------:R-:W-:Y:S01]  /*61c0*/  HADD2.F32 R72, -RZ, R74.reuse.H0_H0 ;  /* 0x2000004aff487230 */ /* 0x100fe20000004100 */
[----:B------:R-:W-:Y:S01]  /*61d0*/  F2FP.F16.E4M3.UNPACK_B R76, R140.H1 ;  /* 0x0000008cff4c723e */ /* 0x000fe200030006ff */
[----:B------:R-:W-:Y:S01]  /*61e0*/  HADD2.F32 R75, -RZ, R74.H1_H1 ;  /* 0x3000004aff4b7230 */ /* 0x000fe20000004100 */
[-C--:B------:R-:W-:Y:S01]  /*61f0*/  F2FP.F16.E4M3.UNPACK_B R78, R141.reuse ;  /* 0x0000008dff4e723e */ /* 0x080fe200020006ff */
[----:B------:R-:W-:Y:S01]  /*6200*/  BSSY.RECONVERGENT B0, `(.L_x_105) ;  /* 0x000011d000007945 */ /* 0x000fe20003800200 */
[----:B------:R-:W-:Y:S01]  /*6210*/  F2FP.F16.E4M3.UNPACK_B R80, R141.H1 ;  /* 0x0000008dff50723e */ /* 0x000fe200030006ff */
[----:B------:R-:W-:Y:S01]  /*6220*/  HADD2.F32 R74, -RZ, R76.H0_H0 ;  /* 0x2000004cff4a7230 */ /* 0x000fe20000004100 */
[-C--:B------:R-:W-:Y:S01]  /*6230*/  F2FP.F16.E4M3.UNPACK_B R82, R142.reuse ;  /* 0x0000008eff52723e */ /* 0x080fe200020006ff */
[--C-:B------:R-:W-:Y:S01]  /*6240*/  HADD2.F32 R77, -RZ, R78.reuse.H0_H0 ;  /* 0x2000004eff4d7230 */ /* 0x100fe20000004100 */
[----:B------:R-:W-:Y:S01]  /*6250*/  F2FP.F16.E4M3.UNPACK_B R84, R142.H1 ;  /* 0x0000008eff54723e */ /* 0x000fe200030006ff */
[----:B------:R-:W-:Y:S01]  /*6260*/  HADD2.F32 R78, -RZ, R78.H1_H1 ;  /* 0x3000004eff4e7230 */ /* 0x000fe20000004100 */
[-C--:B------:R-:W-:Y:S01]  /*6270*/  F2FP.F16.E4M3.UNPACK_B R86, R143.reuse ;  /* 0x0000008fff56723e */ /* 0x080fe200020006ff */
[----:B-12---:R-:W3:Y:S01]  /*6280*/  LDTM.x64 R4, tmem[UR4] ;  /* 0x00000004000479ee */ /* 0x006ee20008340000 */
[----:B------:R-:W-:Y:S01]  /*6290*/  F2FP.F16.E4M3.UNPACK_B R88, R143.H1 ;  /* 0x0000008fff58723e */ /* 0x000fe200030006ff */
[----:B------:R-:W-:Y:S01]  /*62a0*/  HADD2.F32 R76, -RZ, R76.H1_H1 ;  /* 0x3000004cff4c7230 */ /* 0x000fe20000004100 */
[-C--:B------:R-:W-:Y:S01]  /*62b0*/  F2FP.F16.E4M3.UNPACK_B R90, R144.reuse ;  /* 0x00000090ff5a723e */ /* 0x080fe200020006ff */
[----:B------:R-:W-:Y:S01]  /*62c0*/  HADD2.F32 R79, -RZ, R80.H0_H0 ;  /* 0x20000050ff4f7230 */ /* 0x000fe20000004100 */
[----:B------:R-:W-:Y:S01]  /*62d0*/  F2FP.F16.E4M3.UNPACK_B R92, R144.H1 ;  /* 0x00000090ff5c723e */ /* 0x000fe200030006ff */
[--C-:B------:R-:W-:Y:S01]  /*62e0*/  HADD2.F32 R81, -RZ, R82.reuse.H0_H0 ;  /* 0x20000052ff517230 */ /* 0x100fe20000004100 */
[----:B------:R-:W-:Y:S01]  /*62f0*/  SHF.L.U32 R182, R164, 0x4, RZ ;  /* 0x00000004a4b67819 */ /* 0x000fe200000006ff */
[----:B------:R-:W-:Y:S01]  /*6300*/  HADD2.F32 R82, -RZ, R82.H1_H1 ;  /* 0x30000052ff527230 */ /* 0x000fe20000004100 */
[----:B------:R-:W-:Y:S01]  /*6310*/  SHF.L.U32 R188, R163, 0x4, RZ ;  /* 0x00000004a3bc7819 */ /* 0x000fe200000006ff */
[--C-:B------:R-:W-:Y:S01]  /*6320*/  HADD2.F32 R85, -RZ, R86.reuse.H0_H0 ;  /* 0x20000056ff557230 */ /* 0x100fe20000004100 */
[----:B------:R-:W-:Y:S01]  /*6330*/  IADD3 R176, PT, PT, R171, R182, RZ ;  /* 0x000000b6abb07210 */ /* 0x000fe20007ffe0ff */
[----:B------:R-:W-:Y:S01]  /*6340*/  HADD2.F32 R86, -RZ, R86.H1_H1 ;  /* 0x30000056ff567230 */ /* 0x000fe20000004100 */
[----:B------:R-:W-:Y:S01]  /*6350*/  SHF.L.U32 R183, R169, 0x4, RZ ;  /* 0x00000004a9b77819 */ /* 0x000fe200000006ff */
[--C-:B------:R-:W-:Y:S01]  /*6360*/  HADD2.F32 R89, -RZ, R90.reuse.H0_H0 ;  /* 0x2000005aff597230 */ /* 0x100fe20000004100 */
[----:B------:R-:W-:Y:S01]  /*6370*/  F2FP.F16.E4M3.UNPACK_B R94, R145 ;  /* 0x00000091ff5e723e */ /* 0x000fe200020006ff */
[----:B------:R-:W-:Y:S01]  /*6380*/  HADD2.F32 R90, -RZ, R90.H1_H1 ;  /* 0x3000005aff5a7230 */ /* 0x000fe20000004100 */
[----:B------:R-:W-:Y:S01]  /*6390*/  IADD3 R178, PT, PT, R183, R176, RZ ;  /* 0x000000b0b7b27210 */ /* 0x000fe20007ffe0ff */
[----:B------:R-:W-:Y:S01]  /*63a0*/  HADD2.F32 R80, -RZ, R80.H1_H1 ;  /* 0x30000050ff507230 */ /* 0x000fe20000004100 */
[----:B------:R-:W-:Y:S01]  /*63b0*/  F2FP.F16.E4M3.UNPACK_B R98, R146 ;  /* 0x00000092ff62723e */ /* 0x000fe200020006ff */
[--C-:B------:R-:W-:Y:S01]  /*63c0*/  HADD2.F32 R93, -RZ, R94.reuse.H0_H0 ;  /* 0x2000005eff5d7230 */ /* 0x100fe20000004100 */
[----:B------:R-:W-:Y:S01]  /*63d0*/  F2FP.F16.E4M3.UNPACK_B R102, R147 ;  /* 0x00000093ff66723e */ /* 0x000fe200020006ff */
[----:B------:R-:W-:Y:S01]  /*63e0*/  HADD2.F32 R94, -RZ, R94.H1_H1 ;  /* 0x3000005eff5e7230 */ /* 0x000fe20000004100 */
[----:B------:R-:W-:Y:S01]  /*63f0*/  F2FP.F16.E4M3.UNPACK_B R106, R148 ;  /* 0x00000094ff6a723e */ /* 0x000fe200020006ff */
[C---:B---3--:R-:W-:Y:S01]  /*6400*/  FMUL R0, R70.reuse, R4 ;  /* 0x0000000446007220 */ /* 0x048fe20000400000 */
[C---:B------:R-:W-:Y:S01]  /*6410*/  FMUL R2, R70.reuse, R5 ;  /* 0x0000000546027220 */ /* 0x040fe20000400000 */
[C---:B------:R-:W-:Y:S01]  /*6420*/  FMUL R4, R70.reuse, R8 ;  /* 0x0000000846047220 */ /* 0x040fe20000400000 */
[C---:B------:R-:W-:Y:S01]  /*6430*/  FMUL R5, R70.reuse, R9 ;  /* 0x0000000946057220 */ /* 0x040fe20000400000 */
[C---:B------:R-:W-:Y:S01]  /*6440*/  FFMA R0, R73.reuse, R72, R0 ;  /* 0x0000004849007223 */ /* 0x040fe20000000000 */
[C---:B------:R-:W-:Y:S01]  /*6450*/  FFMA R2, R73.reuse, R75, R2 ;  /* 0x0000004b49027223 */ /* 0x040fe20000000002 */
[C---:B------:R-:W-:Y:S01]  /*6460*/  FMUL R8, R70.reuse, R12 ;  /* 0x0000000c46087220 */ /* 0x040fe20000400000 */
[C---:B------:R-:W-:Y:S01]  /*6470*/  FMUL R9, R70.reuse, R13 ;  /* 0x0000000d46097220 */ /* 0x040fe20000400000 */
[C---:B------:R-:W-:Y:S01]  /*6480*/  FMUL R12, R70.reuse, R16 ;  /* 0x00000010460c7220 */ /* 0x040fe20000400000 */
[C---:B------:R-:W-:Y:S01]  /*6490*/  FMUL R13, R70.reuse, R17 ;  /* 0x00000011460d7220 */ /* 0x040fe20000400000 */
[C---:B------:R-:W-:Y:S01]  /*64a0*/  FMUL R16, R70.reuse, R20 ;  /* 0x0000001446107220 */ /* 0x040fe20000400000 */
[C---:B------:R-:W-:Y:S01]  /*64b0*/  FMUL R17, R70.reuse, R21 ;  /* 0x0000001546117220 */ /* 0x040fe20000400000 */
[C---:B------:R-:W-:Y:S01]  /*64c0*/  FMUL R20, R70.reuse, R24 ;  /* 0x0000001846147220 */ /* 0x040fe20000400000 */
[C---:B------:R-:W-:Y:S01]  /*64d0*/  FMUL R21, R70.reuse, R25 ;  /* 0x0000001946157220 */ /* 0x040fe20000400000 */
[--C-:B------:R-:W-:Y:S02]  /*64e0*/  HADD2.F32 R97, -RZ, R98.reuse.H0_H0 ;  /* 0x20000062ff617230 */ /* 0x100fe40000004100 */
[C---:B------:R-:W-:Y:S01]  /*64f0*/  FMUL R24, R70.reuse, R28 ;  /* 0x0000001c46187220 */ /* 0x040fe20000400000 */
[----:B------:R-:W-:Y:S02]  /*6500*/  HADD2.F32 R98, -RZ, R98.H1_H1 ;  /* 0x30000062ff627230 */ /* 0x000fe40000004100 */
[C---:B------:R-:W-:Y:S01]  /*6510*/  FMUL R25, R70.reuse, R29 ;  /* 0x0000001d46197220 */ /* 0x040fe20000400000 */
[--C-:B------:R-:W-:Y:S02]  /*6520*/  HADD2.F32 R101, -RZ, R102.reuse.H0_H0 ;  /* 0x20000066ff657230 */ /* 0x100fe40000004100 */
[C---:B------:R-:W-:Y:S01]  /*6530*/  FMUL R28, R70.reuse, R32 ;  /* 0x00000020461c7220 */ /* 0x040fe20000400000 */
[----:B------:R-:W-:Y:S02]  /*6540*/  HADD2.F32 R102, -RZ, R102.H1_H1 ;  /* 0x30000066ff667230 */ /* 0x000fe40000004100 */
[C---:B------:R-:W-:Y:S01]  /*6550*/  FMUL R29, R70.reuse, R33 ;  /* 0x00000021461d7220 */ /* 0x040fe20000400000 */
[--C-:B------:R-:W-:Y:S02]  /*6560*/  HADD2.F32 R105, -RZ, R106.reuse.H0_H0 ;  /* 0x2000006aff697230 */ /* 0x100fe40000004100 */
[C---:B------:R-:W-:Y:S01]  /*6570*/  FMUL R32, R70.reuse, R36 ;  /* 0x0000002446207220 */ /* 0x040fe20000400000 */
[----:B------:R-:W-:Y:S01]  /*6580*/  F2FP.F16.E4M3.UNPACK_B R96, R145.H1 ;  /* 0x00000091ff60723e */ /* 0x000fe200030006ff */
[----:B------:R-:W-:Y:S02]  /*6590*/  HADD2.F32 R106, -RZ, R106.H1_H1 ;  /* 0x3000006aff6a7230 */ /* 0x000fe40000004100 */
[C---:B------:R-:W-:Y:S01]  /*65a0*/  FMUL R33, R70.reuse, R37 ;  /* 0x0000002546217220 */ /* 0x040fe20000400000 */
[C---:B------:R-:W-:Y:S01]  /*65b0*/  FMUL R36, R70.reuse, R40 ;  /* 0x0000002846247220 */ /* 0x040fe20000400000 */
[----:B------:R-:W-:Y:S01]  /*65c0*/  F2FP.F16.E4M3.UNPACK_B R100, R146.H1 ;  /* 0x00000092ff64723e */ /* 0x000fe200030006ff */
        /* <DEDUP_REMOVED lines=8> */
[----:B------:R-:W-:Y:S01]  /*6650*/  F2FP.F16.E4M3.UNPACK_B R110, R149 ;  /* 0x00000095ff6e723e */ /* 0x000fe200020006ff */
[C---:B------:R-:W-:Y:S01]  /*6660*/  FMUL R49, R70.reuse, R53 ;  /* 0x0000003546317220 */ /* 0x040fe20000400000 */
[C---:B------:R-:W-:Y:S01]  /*6670*/  FMUL R52, R70.reuse, R56 ;  /* 0x0000003846347220 */ /* 0x040fe20000400000 */
[----:B------:R-:W-:Y:S01]  /*6680*/  F2FP.F16.E4M3.UNPACK_B R112, R149.H1 ;  /* 0x00000095ff70723e */ /* 0x000fe200030006ff */
[C---:B------:R-:W-:Y:S01]  /*6690*/  FMUL R53, R70.reuse, R57 ;  /* 0x0000003946357220 */ /* 0x040fe20000400000 */
[--C-:B------:R-:W-:Y:S02]  /*66a0*/  HADD2.F32 R109, -RZ, R110.reuse.H0_H0 ;  /* 0x2000006eff6d7230 */ /* 0x100fe40000004100 */
[C---:B------:R-:W-:Y:S01]  /*66b0*/  FMUL R56, R70.reuse, R60 ;  /* 0x0000003c46387220 */ /* 0x040fe20000400000 */
[----:B------:R-:W-:Y:S01]  /*66c0*/  F2FP.F16.E4M3.UNPACK_B R114, R150 ;  /* 0x00000096ff72723e */ /* 0x000fe200020006ff */
[----:B------:R-:W-:Y:S02]  /*66d0*/  HADD2.F32 R110, -RZ, R110.H1_H1 ;  /* 0x3000006eff6e7230 */ /* 0x000fe40000004100 */
[C---:B------:R-:W-:Y:S01]  /*66e0*/  FMUL R57, R70.reuse, R61 ;  /* 0x0000003d46397220 */ /* 0x040fe20000400000 */
[C---:B------:R-:W-:Y:S01]  /*66f0*/  FMUL R60, R70.reuse, R64 ;  /* 0x00000040463c7220 */ /* 0x040fe20000400000 */
[----:B------:R-:W-:Y:S01]  /*6700*/  F2FP.F16.E4M3.UNPACK_B R116, R150.H1 ;  /* 0x00000096ff74723e */ /* 0x000fe200030006ff */
[--C-:B------:R-:W-:Y:S02]  /*6710*/  HADD2.F32 R113, -RZ, R114.reuse.H0_H0 ;  /* 0x20000072ff717230 */ /* 0x100fe40000004100 */
[C---:B------:R-:W-:Y:S01]  /*6720*/  FMUL R61, R70.reuse, R65 ;  /* 0x00000041463d7220 */ /* 0x040fe20000400000 */
[----:B------:R-:W-:Y:S02]  /*6730*/  HADD2.F32 R114, -RZ, R114.H1_H1 ;  /* 0x30000072ff727230 */ /* 0x000fe40000004100 */
[C---:B------:R-:W-:Y:S01]  /*6740*/  FMUL R3, R70.reuse, R6 ;  /* 0x0000000646037220 */ /* 0x040fe20000400000 */
[----:B------:R-:W-:Y:S01]  /*6750*/  F2FP.F16.E4M3.UNPACK_B R118, R151 ;  /* 0x00000097ff76723e */ /* 0x000fe200020006ff */
[C---:B------:R-:W-:Y:S01]  /*6760*/  FMUL R7, R70.reuse, R7 ;  /* 0x0000000746077220 */ /* 0x040fe20000400000 */
[C---:B------:R-:W-:Y:S01]  /*6770*/  FMUL R6, R70.reuse, R10 ;  /* 0x0000000a46067220 */ /* 0x040fe20000400000 */
[----:B------:R-:W-:Y:S01]  /*6780*/  F2FP.F16.E4M3.UNPACK_B R120, R151.H1 ;  /* 0x00000097ff78723e */ /* 0x000fe200030006ff */
[C---:B------:R-:W-:Y:S01]  /*6790*/  FFMA R3, R73.reuse, R74, R3 ;  /* 0x0000004a49037223 */ /* 0x040fe20000000003 */
[C---:B------:R-:W-:Y:S01]  /*67a0*/  FFMA R7, R73.reuse, R76, R7 ;  /* 0x0000004c49077223 */ /* 0x040fe20000000007 */
[----:B------:R-:W-:Y:S01]  /*67b0*/  F2FP.F16.E4M3.UNPACK_B R122, R152 ;  /* 0x00000098ff7a723e */ /* 0x000fe200020006ff */
[C---:B------:R-:W-:Y:S01]  /*67c0*/  FFMA R4, R73.reuse, R77, R4 ;  /* 0x0000004d49047223 */ /* 0x040fe20000000004 */
[C---:B------:R-:W-:Y:S01]  /*67d0*/  FFMA R5, R73.reuse, R78, R5 ;  /* 0x0000004e49057223 */ /* 0x040fe20000000005 */
[----:B------:R-:W-:Y:S01]  /*67e0*/  F2FP.F16.E4M3.UNPACK_B R124, R152.H1 ;  /* 0x00000098ff7c723e */ /* 0x000fe200030006ff */
[----:B------:R-:W-:Y:S01]  /*67f0*/  FFMA R6, R73, R79, R6 ;  /* 0x0000004f49067223 */ /* 0x000fe20000000006 */
[----:B------:R-:W-:Y:S01]  /*6800*/  F2FP.SATFINITE.E4M3.F32.PACK_AB_MERGE_C R179, R7, R3, RZ ;  /* 0x0000000307b3723e */ /* 0x000fe200048070ff */
[----:B------:R-:W-:Y:S02]  /*6810*/  HADD2.F32 R117, -RZ, R118.H0_H0 ;  /* 0x20000076ff757230 */ /* 0x000fe40000004100 */
[----:B------:R-:W-:Y:S01]  /*6820*/  FMUL R11, R70, R11 ;  /* 0x0000000b460b7220 */ /* 0x000fe20000400000 */
[----:B------:R-:W-:Y:S01]  /*6830*/  HADD2.F32 R83, -RZ, R84.H0_H0 ;  /* 0x20000054ff537230 */ /* 0x000fe20000004100 */
[----:B------:R-:W-:Y:S01]  /*6840*/  F2FP.SATFINITE.E4M3.F32.PACK_AB_MERGE_C R184, R2, R0, R179 ;  /* 0x0000000002b8723e */ /* 0x000fe200048070b3 */
[----:B------:R-:W-:Y:S01]  /*6850*/  HADD2.F32 R118, -RZ, R118.H1_H1 ;  /* 0x30000076ff767230 */ /* 0x000fe20000004100 */
[----:B------:R-:W-:Y:S01]  /*6860*/  IADD3 R179, PT, PT, R171, R188, RZ ;  /* 0x000000bcabb37210 */ /* 0x000fe20007ffe0ff */
[C---:B------:R-:W-:Y:S01]  /*6870*/  FFMA R11, R73.reuse, R80, R11 ;  /* 0x00000050490b7223 */ /* 0x040fe2000000000b */
[C---:B------:R-:W-:Y:S01]  /*6880*/  FFMA R8, R73.reuse, R81, R8 ;  /* 0x0000005149087223 */ /* 0x040fe20000000008 */
[----:B------:R-:W-:Y:S01]  /*6890*/  FFMA R9, R73, R82, R9 ;  /* 0x0000005249097223 */ /* 0x000fe20000000009 */
[----:B------:R-:W-:Y:S02]  /*68a0*/  HADD2.F32 R121, -RZ, R122.H0_H0 ;  /* 0x2000007aff797230 */ /* 0x000fe40000004100 */
[C---:B------:R-:W-:Y:S01]  /*68b0*/  FMUL R10, R70.reuse, R14 ;  /* 0x0000000e460a7220 */ /* 0x040fe20000400000 */
[----:B------:R-:W-:Y:S01]  /*68c0*/  HADD2.F32 R84, -RZ, R84.H1_H1 ;  /* 0x30000054ff547230 */ /* 0x000fe20000004100 */
[----:B------:R-:W-:Y:S01]  /*68d0*/  F2FP.SATFINITE.E4M3.F32.PACK_AB_MERGE_C R185, R11, R6, RZ ;  /* 0x000000060bb9723e */ /* 0x000fe200048070ff */
[----:B------:R-:W-:Y:S02]  /*68e0*/  HADD2.F32 R122, -RZ, R122.H1_H1 ;  /* 0x3000007aff7a7230 */ /* 0x000fe40000004100 */
[----:B------:R-:W-:Y:S01]  /*68f0*/  FFMA R10, R73, R83, R10 ;  /* 0x00000053490a7223 */ /* 0x000fe2000000000a */
[C---:B------:R-:W-:Y:S01]  /*6900*/  FMUL R15, R70.reuse, R15 ;  /* 0x0000000f460f7220 */ /* 0x040fe20000400000 */
[--C-:B------:R-:W-:Y:S01]  /*6910*/  HADD2.F32 R87, -RZ, R88.reuse.H0_H0 ;  /* 0x20000058ff577230 */ /* 0x100fe20000004100 */
[----:B------:R-:W-:Y:S01]  /*6920*/  F2FP.SATFINITE.E4M3.F32.PACK_AB_MERGE_C R185, R5, R4, R185 ;  /* 0x0000000405b9723e */ /* 0x000fe200048070b9 */
[----:B------:R-:W-:Y:S02]  /*6930*/  HADD2.F32 R88, -RZ, R88.H1_H1 ;  /* 0x30000058ff587230 */ /* 0x000fe40000004100 */
[C---:B------:R-:W-:Y:S01]  /*6940*/  FFMA R15, R73.reuse, R84, R15 ;  /* 0x00000054490f7223 */ /* 0x040fe2000000000f */
[C---:B------:R-:W-:Y:S01]  /*6950*/  FFMA R12, R73.reuse, R85, R12 ;  /* 0x00000055490c7223 */ /* 0x040fe2000000000c */
[----:B------:R-:W-:Y:S01]  /*6960*/  FFMA R13, R73, R86, R13 ;  /* 0x00000056490d7223 */ /* 0x000fe2000000000d */
[C---:B------:R-:W-:Y:S01]  /*6970*/  FMUL R14, R70.reuse, R18 ;  /* 0x00000012460e7220 */ /* 0x040fe20000400000 */
[----:B------:R-:W-:Y:S01]  /*6980*/  F2FP.F16.E4M3.UNPACK_B R126, R153 ;  /* 0x00000099ff7e723e */ /* 0x000fe200020006ff */
[C---:B------:R-:W-:Y:S01]  /*6990*/  FMUL R19, R70.reuse, R19 ;  /* 0x0000001346137220 */ /* 0x040fe20000400000 */
[----:B------:R-:W-:Y:S01]  /*69a0*/  HADD2.F32 R91, -RZ, R92.H0_H0 ;  /* 0x2000005cff5b7230 */ /* 0x000fe20000004100 */
[----:B------:R-:W-:Y:S01]  /*69b0*/  F2FP.SATFINITE.E4M3.F32.PACK_AB_MERGE_C R186, R15, R10, RZ ;  /* 0x0000000a0fba723e */ /* 0x000fe200048070ff */
[C---:B------:R-:W-:Y:S01]  /*69c0*/  FFMA R14, R73.reuse, R87, R14 ;  /* 0x00000057490e7223 */ /* 0x040fe2000000000e */
[C---:B------:R-:W-:Y:S01]  /*69d0*/  FFMA R19, R73.reuse, R88, R19 ;  /* 0x0000005849137223 */ /* 0x040fe20000000013 */
[C---:B------:R-:W-:Y:S01]  /*69e0*/  FFMA R16, R73.reuse, R89, R16 ;  /* 0x0000005949107223 */ /* 0x040fe20000000010 */
[----:B------:R-:W-:Y:S01]  /*69f0*/  F2FP.F16.E4M3.UNPACK_B R128, R153.H1 ;  /* 0x00000099ff80723e */ /* 0x000fe200030006ff */
[----:B------:R-:W-:Y:S01]  /*6a00*/  FFMA R17, R73, R90, R17 ;  /* 0x0000005a49117223 */ /* 0x000fe20000000011 */
[----:B------:R-:W-:Y:S01]  /*6a10*/  F2FP.SATFINITE.E4M3.F32.PACK_AB_MERGE_C R186, R9, R8, R186 ;  /* 0x0000000809ba723e */ /* 0x000fe200048070ba */
[--C-:B------:R-:W-:Y:S01]  /*6a20*/  HADD2.F32 R125, -RZ, R126.reuse.H0_H0 ;  /* 0x2000007eff7d7230 */ /* 0x100fe20000004100 */
[----:B------:R-:W-:Y:S01]  /*6a30*/  F2FP.SATFINITE.E4M3.F32.PACK_AB_MERGE_C R187, R19, R14, RZ ;  /* 0x0000000e13bb723e */ /* 0x000fe200048070ff */
[----:B------:R-:W-:Y:S02]  /*6a40*/  HADD2.F32 R126, -RZ, R126.H1_H1 ;  /* 0x3000007eff7e7230 */ /* 0x000fe40000004100 */
[C---:B------:R-:W-:Y:S01]  /*6a50*/  FMUL R18, R70.reuse, R22 ;  /* 0x0000001646127220 */ /* 0x040fe20000400000 */
[----:B------:R-:W-:Y:S01]  /*6a60*/  HADD2.F32 R92, -RZ, R92.H1_H1 ;  /* 0x3000005cff5c7230 */ /* 0x000fe20000004100 */
[----:B------:R-:W-:Y:S01]  /*6a70*/  F2FP.SATFINITE.E4M3.F32.PACK_AB_MERGE_C R187, R13, R12, R187 ;  /* 0x0000000c0dbb723e */ /* 0x000fe200048070bb */
[C---:B------:R-:W-:Y:S01]  /*6a80*/  FMUL R23, R70.reuse, R23 ;  /* 0x0000001746177220 */ /* 0x040fe20000400000 */
[--C-:B------:R-:W-:Y:S02]  /*6a90*/  HADD2.F32 R95, -RZ, R96.reuse.H0_H0 ;  /* 0x20000060ff5f7230 */ /* 0x100fe40000004100 */
[C---:B------:R-:W-:Y:S01]  /*6aa0*/  FFMA R18, R73.reuse, R91, R18 ;  /* 0x0000005b49127223 */ /* 0x040fe20000000012 */
[----:B------:R-:W-:Y:S01]  /*6ab0*/  HADD2.F32 R96, -RZ, R96.H1_H1 ;  /* 0x30000060ff607230 */ /* 0x000fe20000004100 */
[----:B------:R1:W-:Y:S01]  /*6ac0*/  STS.128 [R137+UR44+0x8200], R184 ;  /* 0x008200b889007988 */ /* 0x0003e20008000c2c */
        /* <DEDUP_REMOVED lines=48> */
[----:B------:R1:W-:Y:S01]  /*6dd0*/  STS.128 [R176+0x8010], R192 ;  /* 0x008010c0b0007388 */ /* 0x0003e20000000c00 */
[C---:B------:R-:W-:Y:S01]  /*6de0*/  FFMA R39, R73.reuse, R108, R39 ;  /* 0x0000006c49277223 */ /* 0x040fe20000000027 */
[C---:B------:R-:W-:Y:S01]  /*6df0*/  FFMA R36, R73.reuse, R109, R36 ;  /* 0x0000006d49247223 */ /* 0x040fe20000000024 */
[----:B------:R-:W-:Y:S01]  /*6e00*/  FFMA R37, R73, R110, R37 ;  /* 0x0000006e49257223 */ /* 0x000fe20000000025 */
[----:B------:R-:W-:Y:S01]  /*6e10*/  FMUL R38, R70, R42 ;  /* 0x0000002a46267220 */ /* 0x000fe20000400000 */
[----:B------:R-:W-:Y:S01]  /*6e20*/  ISETP.NE.AND P0, PT, R174, RZ, PT ;  /* 0x000000ffae00720c */ /* 0x000fe20003f05270 */
[C---:B------:R-:W-:Y:S01]  /*6e30*/  FMUL R43, R70.reuse, R43 ;  /* 0x0000002b462b7220 */ /* 0x040fe20000400000 */
[--C-:B------:R-:W-:Y:S01]  /*6e40*/  HADD2.F32 R115, -RZ, R116.reuse.H0_H0 ;  /* 0x20000074ff737230 */ /* 0x100fe20000004100 */
[----:B------:R-:W-:Y:S01]  /*6e50*/  F2FP.SATFINITE.E4M3.F32.PACK_AB_MERGE_C R196, R39, R34, RZ ;  /* 0x0000002227c4723e */ /* 0x000fe200048070ff */
[C---:B------:R-:W-:Y:S01]  /*6e60*/  FFMA R38, R73.reuse, R111, R38 ;  /* 0x0000006f49267223 */ /* 0x040fe20000000026 */
[C---:B------:R-:W-:Y:S01]  /*6e70*/  FFMA R43, R73.reuse, R112, R43 ;  /* 0x00000070492b7223 */ /* 0x040fe2000000002b */
[----:B------:R-:W-:Y:S01]  /*6e80*/  FFMA R40, R73, R113, R40 ;  /* 0x0000007149287223 */ /* 0x000fe20000000028 */
[----:B------:R-:W-:Y:S01]  /*6e90*/  F2FP.SATFINITE.E4M3.F32.PACK_AB_MERGE_C R196, R33, R32, R196 ;  /* 0x0000002021c4723e */ /* 0x000fe200048070c4 */
[----:B------:R-:W-:Y:S01]  /*6ea0*/  FFMA R41, R73, R114, R41 ;  /* 0x0000007249297223 */ /* 0x000fe20000000029 */
[----:B------:R-:W-:Y:S01]  /*6eb0*/  HADD2.F32 R116, -RZ, R116.H1_H1 ;  /* 0x30000074ff747230 */ /* 0x000fe20000004100 */
[----:B------:R-:W-:Y:S01]  /*6ec0*/  F2FP.SATFINITE.E4M3.F32.PACK_AB_MERGE_C R197, R43, R38, RZ ;  /* 0x000000262bc5723e */ /* 0x000fe200048070ff */
[C---:B------:R-:W-:Y:S01]  /*6ed0*/  FMUL R42, R70.reuse, R46 ;  /* 0x0000002e462a7220 */ /* 0x040fe20000400000 */
[C---:B------:R-:W-:Y:S01]  /*6ee0*/  FMUL R47, R70.reuse, R47 ;  /* 0x0000002f462f7220 */ /* 0x040fe20000400000 */
[--C-:B------:R-:W-:Y:S01]  /*6ef0*/  HADD2.F32 R119, -RZ, R120.reuse.H0_H0 ;  /* 0x20000078ff777230 */ /* 0x100fe20000004100 */
[----:B------:R-:W-:Y:S01]  /*6f00*/  F2FP.SATFINITE.E4M3.F32.PACK_AB_MERGE_C R197, R37, R36, R197 ;  /* 0x0000002425c5723e */ /* 0x000fe200048070c5 */
[C---:B------:R-:W-:Y:S01]  /*6f10*/  FFMA R42, R73.reuse, R115, R42 ;  /* 0x00000073492a7223 */ /* 0x040fe2000000002a */
[C---:B------:R-:W-:Y:S01]  /*6f20*/  FFMA R47, R73.reuse, R116, R47 ;  /* 0x00000074492f7223 */ /* 0x040fe2000000002f */
[----:B------:R-:W-:Y:S01]  /*6f30*/  FFMA R44, R73, R117, R44 ;  /* 0x00000075492c7223 */ /* 0x000fe2000000002c */
[----:B------:R-:W-:Y:S01]  /*6f40*/  ISETP.NE.AND P6, PT, R189, RZ, PT ;  /* 0x000000ffbd00720c */ /* 0x000fe20003fc5270 */
[----:B------:R-:W-:Y:S01]  /*6f50*/  FFMA R45, R73, R118, R45 ;  /* 0x00000076492d7223 */ /* 0x000fe2000000002d */
[----:B------:R-:W-:Y:S01]  /*6f60*/  HADD2.F32 R120, -RZ, R120.H1_H1 ;  /* 0x30000078ff787230 */ /* 0x000fe20000004100 */
[----:B------:R-:W-:Y:S01]  /*6f70*/  F2FP.SATFINITE.E4M3.F32.PACK_AB_MERGE_C R198, R47, R42, RZ ;  /* 0x0000002a2fc6723e */ /* 0x000fe200048070ff */
[C---:B------:R-:W-:Y:S01]  /*6f80*/  FMUL R46, R70.reuse, R50 ;  /* 0x00000032462e7220 */ /* 0x040fe20000400000 */
[C---:B------:R-:W-:Y:S01]  /*6f90*/  FMUL R51, R70.reuse, R51 ;  /* 0x0000003346337220 */ /* 0x040fe20000400000 */
[--C-:B------:R-:W-:Y:S02]  /*6fa0*/  HADD2.F32 R123, -RZ, R124.reuse.H0_H0 ;  /* 0x2000007cff7b7230 */ /* 0x100fe40000004100 */
[C---:B------:R-:W-:Y:S01]  /*6fb0*/  FMUL R50, R70.reuse, R54 ;  /* 0x0000003646327220 */ /* 0x040fe20000400000 */
[C---:B------:R-:W-:Y:S01]  /*6fc0*/  FFMA R46, R73.reuse, R119, R46 ;  /* 0x00000077492e7223 */ /* 0x040fe2000000002e */
[----:B------:R-:W-:Y:S02]  /*6fd0*/  HADD2.F32 R124, -RZ, R124.H1_H1 ;  /* 0x3000007cff7c7230 */ /* 0x000fe40000004100 */
[C---:B------:R-:W-:Y:S01]  /*6fe0*/  FFMA R51, R73.reuse, R120, R51 ;  /* 0x0000007849337223 */ /* 0x040fe20000000033 */
[C---:B------:R-:W-:Y:S01]  /*6ff0*/  FMUL R55, R70.reuse, R55 ;  /* 0x0000003746377220 */ /* 0x040fe20000400000 */
[C---:B------:R-:W-:Y:S01]  /*7000*/  FFMA R48, R73.reuse, R121, R48 ;  /* 0x0000007949307223 */ /* 0x040fe20000000030 */
[C---:B------:R-:W-:Y:S01]  /*7010*/  FFMA R49, R73.reuse, R122, R49 ;  /* 0x0000007a49317223 */ /* 0x040fe20000000031 */
[--C-:B------:R-:W-:Y:S02]  /*7020*/  HADD2.F32 R127, -RZ, R128.reuse.H0_H0 ;  /* 0x20000080ff7f7230 */ /* 0x100fe40000004100 */
[C---:B------:R-:W-:Y:S01]  /*7030*/  FFMA R50, R73.reuse, R123, R50 ;  /* 0x0000007b49327223 */ /* 0x040fe20000000032 */
[----:B------:R-:W-:Y:S02]  /*7040*/  HADD2.F32 R128, -RZ, R128.H1_H1 ;  /* 0x30000080ff807230 */ /* 0x000fe40000004100 */
[C---:B------:R-:W-:Y:S01]  /*7050*/  FMUL R54, R70.reuse, R58 ;  /* 0x0000003a46367220 */ /* 0x040fe20000400000 */
        /* <DEDUP_REMOVED lines=16> */
[----:B------:R-:W-:Y:S01]  /*7160*/  FFMA R63, R73, R132, R63 ;  /* 0x00000084493f7223 */ /* 0x000fe2000000003f */
[----:B------:R-:W-:Y:S01]  /*7170*/  FMUL R67, R70, R67 ;  /* 0x0000004346437220 */ /* 0x000fe20000400000 */
[----:B------:R-:W-:Y:S01]  /*7180*/  F2FP.SATFINITE.E4M3.F32.PACK_AB_MERGE_C R199, R51, R46, RZ ;  /* 0x0000002e33c7723e */ /* 0x000fe200048070ff */
[C---:B------:R-:W-:Y:S01]  /*7190*/  FFMA R60, R73.reuse, R133, R60 ;  /* 0x00000085493c7223 */ /* 0x040fe2000000003c */
[C---:B------:R-:W-:Y:S01]  /*71a0*/  FFMA R61, R73.reuse, R134, R61 ;  /* 0x00000086493d7223 */ /* 0x040fe2000000003d */
[C---:B------:R-:W-:Y:S01]  /*71b0*/  FFMA R62, R73.reuse, R135, R62 ;  /* 0x00000087493e7223 */ /* 0x040fe2000000003e */
[----:B------:R-:W-:Y:S01]  /*71c0*/  FFMA R67, R73, R136, R67 ;  /* 0x0000008849437223 */ /* 0x000fe20000000043 */
[----:B------:R-:W-:Y:S02]  /*71d0*/  F2FP.SATFINITE.E4M3.F32.PACK_AB_MERGE_C R198, R41, R40, R198 ;  /* 0x0000002829c6723e */ /* 0x000fe400048070c6 */
[----:B------:R-:W-:Y:S02]  /*71e0*/  F2FP.SATFINITE.E4M3.F32.PACK_AB_MERGE_C R199, R45, R44, R199 ;  /* 0x0000002c2dc7723e */ /* 0x000fe400048070c7 */
[----:B------:R-:W-:Y:S02]  /*71f0*/  F2FP.SATFINITE.E4M3.F32.PACK_AB_MERGE_C R200, R55, R50, RZ ;  /* 0x0000003237c8723e */ /* 0x000fe400048070ff */
[----:B------:R-:W-:Y:S01]  /*7200*/  F2FP.SATFINITE.E4M3.F32.PACK_AB_MERGE_C R201, R59, R54, RZ ;  /* 0x000000363bc9723e */ /* 0x000fe200048070ff */
[----:B------:R1:W-:Y:S01]  /*7210*/  STS.128 [R179+0x8020], R196 ;  /* 0x008020c4b3007388 */ /* 0x0003e20000000c00 */
[----:B------:R-:W-:Y:S02]  /*7220*/  F2FP.SATFINITE.E4M3.F32.PACK_AB_MERGE_C R202, R63, R58, RZ ;  /* 0x0000003a3fca723e */ /* 0x000fe400048070ff */
[----:B------:R-:W-:Y:S02]  /*7230*/  F2FP.SATFINITE.E4M3.F32.PACK_AB_MERGE_C R203, R67, R62, RZ ;  /* 0x0000003e43cb723e */ /* 0x000fe400048070ff */
[----:B------:R-:W-:Y:S02]  /*7240*/  F2FP.SATFINITE.E4M3.F32.PACK_AB_MERGE_C R200, R49, R48, R200 ;  /* 0x0000003031c8723e */ /* 0x000fe400048070c8 */
[----:B------:R-:W-:Y:S02]  /*7250*/  F2FP.SATFINITE.E4M3.F32.PACK_AB_MERGE_C R201, R53, R52, R201 ;  /* 0x0000003435c9723e */ /* 0x000fe400048070c9 */
[----:B------:R-:W-:Y:S02]  /*7260*/  F2FP.SATFINITE.E4M3.F32.PACK_AB_MERGE_C R202, R57, R56, R202 ;  /* 0x0000003839ca723e */ /* 0x000fe400048070ca */
[----:B------:R-:W-:Y:S02]  /*7270*/  F2FP.SATFINITE.E4M3.F32.PACK_AB_MERGE_C R203, R61, R60, R203 ;  /* 0x0000003c3dcb723e */ /* 0x000fe400048070cb */
[----:B------:R-:W-:Y:S02]  /*7280*/  LEA R190, R166, UR44, 0x3 ;  /* 0x0000002ca6be7c11 */ /* 0x000fe4000f8e18ff */
[----:B------:R-:W-:Y:S01]  /*7290*/  @P6 SHF.L.U32 R191, R165, 0x1f, RZ ;  /* 0x0000001fa5bf6819 */ /* 0x000fe200000006ff */
[----:B------:R1:W-:Y:S01]  /*72a0*/  STS.128 [R178+0x8010], R200 ;  /* 0x008010c8b2007388 */ /* 0x0003e20000000c00 */
[----:B------:R-:W-:Y:S01]  /*72b0*/  @!PT LDS RZ, [RZ] ;  /* 0x00000000fffff984 */ /* 0x000fe20000000800 */
[----:B------:R-:W-:Y:S01]  /*72c0*/  @!PT LDS RZ, [RZ] ;  /* 0x00000000fffff984 */ /* 0x000fe20000000800 */
[----:B------:R-:W-:Y:S01]  /*72d0*/  @!PT LDS RZ, [RZ] ;  /* 0x00000000fffff984 */ /* 0x000fe20000000800 */
[----:B------:R-:W-:Y:S01]  /*72e0*/  @!PT LDS RZ, [RZ] ;  /* 0x00000000fffff984 */ /* 0x000fe20000000800 */
[----:B------:R2:W-:Y:S07]  /*72f0*/  MEMBAR.ALL.CTA ;  /* 0x0000000000007992 */ /* 0x0005ee0000008000 */
[----:B--2---:R-:W2:Y:S02]  /*7300*/  FENCE.VIEW.ASYNC.S ;  /* 0x00000000000073c6 */ /* 0x004ea40000000000 */
[----:B--2---:R-:W-:Y:S06]  /*7310*/  BAR.SYNC.DEFER_BLOCKING 0x1, 0x80 ;  /* 0x0042000000007b1d */ /* 0x004fec0000010000 */
[----:B------:R-:W-:Y:S05]  /*7320*/  @P0 BRA `(.L_x_106) ;  /* 0x0000000000280947 */ /* 0x000fea0003800000 */
[----:B------:R-:W-:Y:S01]  /*7330*/  UIADD3 UR4, UPT, UPT, UR44, 0x8200, URZ ;  /* 0x000082002c047890 */ /* 0x000fe2000fffe0ff */
[----:B------:R-:W-:Y:S05]  /*7340*/  UMOV UR51, UR36 ;  /* 0x0000002400337c82 */ /* 0x000fea0008000000 */
[----:B------:R-:W-:Y:S01]  /*7350*/  MOV R173, UR4 ;  /* 0x0000000400ad7c02 */ /* 0x000fe20008000f00 */
[----:B------:R-:W-:Y:S03]  /*7360*/  UIADD3 UR4, UP0, UPT, UR62, 0x680, URZ ;  /* 0x000006803e047890 */ /* 0x000fe6000ff1e0ff */
[----:B------:R-:W-:Y:S01]  /*7370*/  R2UR UR48, R173 ;  /* 0x00000000ad3072ca */ /* 0x000fe200000e0000 */
[----:B------:R-:W-:Y:S11]  /*7380*/  UIADD3.X UR5, UPT, UPT, URZ, UR63, URZ, UP0, !UPT ;  /* 0x0000003fff057290 */ /* 0x000ff600087fe4ff */
[----:B------:R-:W-:Y:S01]  /*7390*/  @!UPT UIADD3 URZ, UPT, UPT, URZ, URZ, URZ ;  /* 0x000000fffffff290 */ /* 0x000fe2000fffe0ff */
[----:B------:R2:W-:Y:S01]  /*73a0*/  UTMASTG.3D [UR48], [UR4] ;  /* 0x00000030040073b5 */ /* 0x0005e20008010000 */
[----:B------:R0:W-:Y:S01]  /*73b0*/  UTMACMDFLUSH ;  /* 0x00000000000079b7 */ /* 0x0001e20000000000 */
[----:B--2---:R-:W-:Y:S04]  /*73c0*/  DEPBAR.LE SB0, 0x1 ;  /* 0x000080400000791a */ /* 0x004fe80000000000 */
.L_x_106:
[----:B------:R-:W-:Y:S05]  /*73d0*/  BSYNC.RECONVERGENT B0 ;  /* 0x0000000000007941 */ /* 0x000fea0003800200 */
.L_x_105:
[----:B------:R-:W-:Y:S06]  /*73e0*/  BAR.SYNC.DEFER_BLOCKING 0x1, 0x80 ;  /* 0x0042000000007b1d */ /* 0x000fec0000010000 */
[----:B------:R-:W2:Y:S01]  /*73f0*/  @P6 SYNCS.PHASECHK.TRANS64.TRYWAIT P0, [R190+URZ+0x50], R191 ;  /* 0x000050bfbe0065a7 */ /* 0x000ea200080011ff */
[----:B------:R-:W-:Y:S01]  /*7400*/  BSSY B1, `(.L_x_107) ;  /* 0x0000023000017945 */ /* 0x000fe20003800000 */
[----:B--2---:R-:W-:Y:S03]  /*7410*/  @P6 SEL R180, RZ, 0x1, !P0 ;  /* 0x00000001ffb46807 */ /* 0x004fe60004000000 */
[----:B------:R-:W-:Y:S05]  /*7420*/  @!P6 BRA `(.L_x_108) ;  /* 0x000000000080e947 */ /* 0x000fea0003800000 */
[----:B------:R-:W-:Y:S01]  /*7430*/  ISETP.NE.AND P1, PT, R181, RZ, PT ;  /* 0x000000ffb500720c */ /* 0x000fe20003f25270 */
[----:B------:R-:W2:Y:S01]  /*7440*/  S2R R0, SR_CgaCtaId ;  /* 0x0000000000007919 */ /* 0x000ea20000008800 */
[----:B------:R-:W-:Y:S01]  /*7450*/  ISETP.NE.AND P0, PT, R180, RZ, PT ;  /* 0x000000ffb400720c */ /* 0x000fe20003f05270 */
[----:B------:R-:W-:Y:S10]  /*7460*/  BSSY B0, `(.L_x_109) ;  /* 0x0000009000007945 */ /* 0x000ff40003800000 */
[----:B------:R-:W-:Y:S04]  /*7470*/  @P1 IMAD R3, R166, 0x2000, R171 ;  /* 0x00002000a6031824 */ /* 0x000fe800078e02ab */
[C---:B------:R-:W-:Y:S01]  /*7480*/  @P1 IMAD.IADD R6, R3.reuse, 0x1, R182 ;  /* 0x0000000103061824 */ /* 0x040fe200078e02b6 */
[----:B------:R-:W-:Y:S03]  /*7490*/  @P1 IADD3 R4, PT, PT, R3, R188, RZ ;  /* 0x000000bc03041210 */ /* 0x000fe60007ffe0ff */
[----:B------:R-:W-:Y:S01]  /*74a0*/  @P1 IMAD.IADD R2, R183, 0x1, R6 ;  /* 0x00000001b7021824 */ /* 0x000fe200078e0206 */
[----:B------:R-:W-:Y:S06]  /*74b0*/  @P0 BRA `(.L_x_110) ;  /* 0x00000000000c0947 */ /* 0x000fec0003800000 */
[----:B------:R-:W-:Y:S04]  /*74c0*/  SHF.L.U32 R5, R165, 0x1f, RZ ;  /* 0x0000001fa5057819 */ /* 0x000fe800000006ff */
[----:B------:R-:W3:Y:S02]  /*74d0*/  SYNCS.PHASECHK.TRANS64.TRYWAIT P0, [R190+URZ+0x50], R5 ;  /* 0x00005005be0075a7 */ /* 0x000ee400080011ff */
[----:B---3--:R-:W-:Y:S05]  /*74e0*/  @!P0 BRA `(.L_x_111) ;  /* 0x0000004800e88947 */ /* 0x008fea0003800000 */
.L_x_110:
[----:B------:R-:W-:Y:S05]  /*74f0*/  BSYNC B0 ;  /* 0x0000000000007941 */ /* 0x000fea0003800000 */
.L_x_109:
[----:B------:R-:W-:Y:S01]  /*7500*/  ISETP.NE.AND P0, PT, R181, RZ, PT ;  /* 0x000000ffb500720c */ /* 0x000fe20003f05270 */
[----:B---3--:R-:W-:Y:S02]  /*7510*/  VIADD R5, R190, 0x70 ;  /* 0x00000070be057836 */ /* 0x008fe40000000000 */
[----:B------:R-:W-:Y:S03]  /*7520*/  VIADD R166, R166, 0x1 ;  /* 0x00000001a6a67836 */ /* 0x000fe60000000000 */
[----:B--2---:R-:W-:Y:S07]  /*7530*/  PRMT R0, R0, 0x654, R5 ;  /* 0x0000065400007816 */ /* 0x004fee0000000005 */
[----:B------:R2:W3:Y:S04]  /*7540*/  @P0 LDS.128 R140, [R3] ;  /* 0x00000000038c0984 */ /* 0x0004e80000000c00 */
[----:B------:R2:W4:Y:S04]  /*7550*/  @P0 LDS.128 R148, [R4+0x20] ;  /* 0x0000200004940984 */ /* 0x0005280000000c00 */
        /* <DEDUP_REMOVED lines=12> */
[----:B--234-:R-:W-:Y:S02]  /*7620*/  LOP3.LUT R165, R165, R0, RZ, 0x3c, !PT ;  /* 0x00000000a5a57212 */ /* 0x01cfe400078e3cff */
.L_x_108:
[----:B------:R-:W-:Y:S05]  /*7630*/  BSYNC B1 ;  /* 0x0000000000017941 */ /* 0x000fea0003800000 */
.L_x_107:
[----:B------:R-:W-:Y:S01]  /*7640*/  VIADD R0, R71, 0x40 ;  /* 0x0000004047007836 */ /* 0x000fe20000000000 */
[----:B------:R-:W-:Y:S04]  /*7650*/  BSSY.RECONVERGENT B6, `(.L_x_112) ;  /* 0x0000015000067945 */ /* 0x000fe80003800200 */
[----:B------:R-:W-:Y:S04]  /*7660*/  SHF.R.U32.HI R0, RZ, 0x15, R0 ;  /* 0x00000015ff007819 */ /* 0x000fe80000011600 */
[----:B------:R-:W-:Y:S11]  /*7670*/  LOP3.LUT P0, RZ, R0, 0x3, R159, 0x48, !PT ;  /* 0x0000000300ff7812 */ /* 0x000ff6000780489f */
[----:B------:R-:W-:Y:S02]  /*7680*/  @!UPT UIADD3 URZ, UPT, UPT, URZ, URZ, URZ ;  /* 0x000000fffffff290 */ /* 0x000fe4000fffe0ff */
        /* <DEDUP_REMOVED lines=8> */
[----:B------:R-:W5:Y:S01]  /*7710*/  LDCU.64 UR4, c[0x4][0x18] ;  /* 0x01000300ff0477ac */ /* 0x000f620008000a00 */
[----:B--2---:R-:W-:Y:S01]  /*7720*/  MOV R5, UR9 ;  /* 0x0000000900057c02 */ /* 0x004fe20008000f00 */
[----:B------:R-:W-:Y:S01]  /*7730*/  IMAD.U32 R4, RZ, RZ, UR8 ;  /* 0x00000008ff047e24 */ /* 0x000fe2000f8e00ff */
[----:B---3--:R-:W-:Y:S01]  /*7740*/  MOV R7, UR7 ;  /* 0x0000000700077c02 */ /* 0x008fe20008000f00 */
[----:B------:R-:W-:Y:S01]  /*7750*/  IMAD.U32 R6, RZ, RZ, UR6 ;  /* 0x00000006ff067e24 */ /* 0x000fe2000f8e00ff */
[----:B-----5:R-:W-:Y:S01]  /*7760*/  MOV R11, UR5 ;  /* 0x00000005000b7c02 */ /* 0x020fe20008000f00 */
[----:B------:R-:W-:Y:S02]  /*7770*/  IMAD.U32 R10, RZ, RZ, UR4 ;  /* 0x00000004ff0a7e24 */ /* 0x000fe4000f8e00ff */
[----:B------:R-:W-:Y:S07]  /*7780*/  LEPC R20, `(.L_x_113) ;  /* 0x000000001014794e */ /* 0x000fee0000000000 */
[----:B-1--4-:R-:W-:Y:S05]  /*7790*/  CALL.ABS.NOINC R2 ;  /* 0x0000000002007343 */ /* 0x012fea0003c00000 */
.L_x_113:
[----:B------:R-:W-:Y:S05]  /*77a0*/  BSYNC.RECONVERGENT B6 ;  /* 0x0000000000067941 */ /* 0x000fea0003800200 */
.L_x_112:
[----:B------:R-:W-:Y:S01]  /*77b0*/  F2FP.F16.E4M3.UNPACK_B R4, R141 ;  /* 0x0000008dff04723e */ /* 0x000fe200020006ff */
[----:B------:R-:W-:Y:S05]  /*77c0*/  WARPSYNC.ALL ;  /* 0x0000000000007948 */ /* 0x000fea0003800000 */
[----:B------:R-:W-:Y:S01]  /*77d0*/  R2UR UR4, R71 ;  /* 0x00000000470472ca */ /* 0x000fe200000e0000 */
[--C-:B------:R-:W-:Y:S01]  /*77e0*/  HADD2.F32 R78, -RZ, R4.reuse.H0_H0 ;  /* 0x20000004ff4e7230 */ /* 0x100fe20000004100 */
[-C--:B------:R-:W-:Y:S01]  /*77f0*/  F2FP.F16.E4M3.UNPACK_B R0, R140.reuse ;  /* 0x0000008cff00723e */ /* 0x080fe200020006ff */
[----:B------:R-:W-:Y:S01]  /*7800*/  HADD2.F32 R75, -RZ, R4.H1_H1 ;  /* 0x30000004ff4b7230 */ /* 0x000fe20000004100 */
[----:B------:R-:W-:Y:S01]  /*7810*/  F2FP.F16.E4M3.UNPACK_B R4, R143 ;  /* 0x0000008fff04723e */ /* 0x000fe200020006ff */
[----:B------:R-:W-:Y:S01]  /*7820*/  BSSY.RECONVERGENT B0, `(.L_x_114) ;  /* 0x0000116000007945 */ /* 0x000fe20003800200 */
[----:B------:R-:W-:Y:S01]  /*7830*/  F2FP.F16.E4M3.UNPACK_B R3, R140.H1 ;  /* 0x0000008cff03723e */ /* 0x000fe200030006ff */
[--C-:B------:R-:W-:Y:S01]  /*7840*/  HADD2.F32 R2, -RZ, R0.reuse.H0_H0 ;  /* 0x20000000ff027230 */ /* 0x100fe20000004100 */
[----:B-1----:R-:W-:Y:S01]  /*7850*/  F2FP.F16.E4M3.UNPACK_B R127, R154 ;  /* 0x0000009aff7f723e */ /* 0x002fe200020006ff */
[----:B------:R-:W-:Y:S01]  /*7860*/  HADD2.F32 R72, -RZ, R0.H1_H1 ;  /* 0x30000000ff487230 */ /* 0x000fe20000004100 */
[----:B------:R-:W-:Y:S01]  /*7870*/  F2FP.F16.E4M3.UNPACK_B R0, R141.H1 ;  /* 0x0000008dff00723e */ /* 0x000fe200030006ff */
[--C-:B------:R-:W-:Y:S01]  /*7880*/  HADD2.F32 R74, -RZ, R3.reuse.H0_H0 ;  /* 0x20000003ff4a7230 */ /* 0x100fe20000004100 */
[----:B------:R-:W-:Y:S01]  /*7890*/  F2FP.F16.E4M3.UNPACK_B R117, R151.H1 ;  /* 0x00000097ff75723e */ /* 0x000fe200030006ff */
[----:B------:R-:W-:Y:S01]  /*78a0*/  HADD2.F32 R76, -RZ, R3.H1_H1 ;  /* 0x30000003ff4c7230 */ /* 0x000fe20000004100 */
[-C--:B------:R-:W-:Y:S01]  /*78b0*/  F2FP.F16.E4M3.UNPACK_B R3, R142.reuse ;  /* 0x0000008eff03723e */ /* 0x080fe200020006ff */
[--C-:B------:R-:W-:Y:S01]  /*78c0*/  HADD2.F32 R80, -RZ, R0.reuse.H0_H0 ;  /* 0x20000000ff507230 */ /* 0x100fe20000004100 */
[----:B------:R-:W-:Y:S01]  /*78d0*/  ISETP.NE.AND P0, PT, R174, RZ, PT ;  /* 0x000000ffae00720c */ /* 0x000fe20003f05270 */
[----:B------:R-:W-:Y:S01]  /*78e0*/  HADD2.F32 R77, -RZ, R0.H1_H1 ;  /* 0x30000000ff4d7230 */ /* 0x000fe20000004100 */
[----:B------:R-:W-:Y:S01]  /*78f0*/  F2FP.F16.E4M3.UNPACK_B R0, R142.H1 ;  /* 0x0000008eff00723e */ /* 0x000fe200030006ff */
[--C-:B------:R-:W-:Y:S01]  /*7900*/  HADD2.F32 R82, -RZ, R3.reuse.H0_H0 ;  /* 0x20000003ff527230 */ /* 0x100fe20000004100 */
[----:B------:R-:W-:Y:S01]  /*7910*/  ISETP.NE.AND P6, PT, R189, RZ, PT ;  /* 0x000000ffbd00720c */ /* 0x000fe20003fc5270 */
[----:B------:R-:W-:Y:S01]  /*7920*/  HADD2.F32 R79, -RZ, R3.H1_H1 ;  /* 0x30000003ff4f7230 */ /* 0x000fe20000004100 */
[----:B------:R-:W-:Y:S01]  /*7930*/  F2FP.F16.E4M3.UNPACK_B R3, R143.H1 ;  /* 0x0000008fff03723e */ /* 0x000fe200030006ff */
[--C-:B------:R-:W-:Y:S02]  /*7940*/  HADD2.F32 R84, -RZ, R0.reuse.H0_H0 ;  /* 0x20000000ff547230 */ /* 0x100fe40000004100 */
[----:B------:R-:W-:Y:S01]  /*7950*/  HADD2.F32 R81, -RZ, R0.H1_H1 ;  /* 0x30000000ff517230 */ /* 0x000fe20000004100 */
[-C--:B------:R-:W-:Y:S01]  /*7960*/  F2FP.F16.E4M3.UNPACK_B R0, R144.reuse ;  /* 0x00000090ff00723e */ /* 0x080fe200020006ff */
[--C-:B------:R-:W-:Y:S02]  /*7970*/  HADD2.F32 R86, -RZ, R4.reuse.H0_H0 ;  /* 0x20000004ff567230 */ /* 0x100fe40000004100 */
[----:B------:R-:W-:Y:S01]  /*7980*/  HADD2.F32 R83, -RZ, R4.H1_H1 ;  /* 0x30000004ff537230 */ /* 0x000fe20000004100 */
[-C--:B------:R-:W-:Y:S01]  /*7990*/  F2FP.F16.E4M3.UNPACK_B R4, R145.reuse ;  /* 0x00000091ff04723e */ /* 0x080fe200020006ff */
[--C-:B------:R-:W-:Y:S02]  /*79a0*/  HADD2.F32 R90, -RZ, R0.reuse.H0_H0 ;  /* 0x20000000ff5a7230 */ /* 0x100fe40000004100 */
[----:B------:R-:W-:Y:S01]  /*79b0*/  HADD2.F32 R87, -RZ, R0.H1_H1 ;  /* 0x30000000ff577230 */ /* 0x000fe20000004100 */
[----:B------:R-:W-:Y:S01]  /*79c0*/  F2FP.F16.E4M3.UNPACK_B R0, R145.H1 ;  /* 0x00000091ff00723e */ /* 0x000fe200030006ff */
[--C-:B------:R-:W-:Y:S02]  /*79d0*/  HADD2.F32 R88, -RZ, R3.reuse.H0_H0 ;  /* 0x20000003ff587230 */ /* 0x100fe40000004100 */
[----:B------:R-:W-:Y:S01]  /*79e0*/  HADD2.F32 R85, -RZ, R3.H1_H1 ;  /* 0x30000003ff557230 */ /* 0x000fe20000004100 */
[----:B------:R-:W-:Y:S01]  /*79f0*/  F2FP.F16.E4M3.UNPACK_B R3, R144.H1 ;  /* 0x00000090ff03723e */ /* 0x000fe200030006ff */
[--C-:B------:R-:W-:Y:S02]  /*7a00*/  HADD2.F32 R96, -RZ, R0.reuse.H0_H0 ;  /* 0x20000000ff607230 */ /* 0x100fe40000004100 */
[----:B------:R-:W-:Y:S01]  /*7a10*/  HADD2.F32 R93, -RZ, R0.H1_H1 ;  /* 0x30000000ff5d7230 */ /* 0x000fe20000004100 */
[-C--:B------:R-:W-:Y:S01]  /*7a20*/  F2FP.F16.E4M3.UNPACK_B R0, R146.reuse.H1 ;  /* 0x00000092ff00723e */ /* 0x080fe200030006ff */
[--C-:B------:R-:W-:Y:S02]  /*7a30*/  HADD2.F32 R94, -RZ, R4.reuse.H0_H0 ;  /* 0x20000004ff5e7230 */ /* 0x100fe40000004100 */
[----:B------:R-:W-:Y:S01]  /*7a40*/  HADD2.F32 R91, -RZ, R4.H1_H1 ;  /* 0x30000004ff5b7230 */ /* 0x000fe20000004100 */
[----:B------:R-:W-:Y:S01]  /*7a50*/  F2FP.F16.E4M3.UNPACK_B R4, R147 ;  /* 0x00000093ff04723e */ /* 0x000fe200020006ff */
[--C-:B------:R-:W-:Y:S02]  /*7a60*/  HADD2.F32 R92, -RZ, R3.reuse.H0_H0 ;  /* 0x20000003ff5c7230 */ /* 0x100fe40000004100 */
[----:B------:R-:W-:Y:S01]  /*7a70*/  HADD2.F32 R89, -RZ, R3.H1_H1 ;  /* 0x30000003ff597230 */ /* 0x000fe20000004100 */
[----:B------:R-:W-:Y:S01]  /*7a80*/  F2FP.F16.E4M3.UNPACK_B R3, R146 ;  /* 0x00000092ff03723e */ /* 0x000fe200020006ff */
[--C-:B------:R-:W-:Y:S02]  /*7a90*/  HADD2.F32 R100, -RZ, R0.reuse.H0_H0 ;  /* 0x20000000ff647230 */ /* 0x100fe40000004100 */
[----:B------:R-:W-:Y:S01]  /*7aa0*/  HADD2.F32 R97, -RZ, R0.H1_H1 ;  /* 0x30000000ff617230 */ /* 0x000fe20000004100 */
[-C--:B------:R-:W-:Y:S01]  /*7ab0*/  F2FP.F16.E4M3.UNPACK_B R0, R148.reuse ;  /* 0x00000094ff00723e */ /* 0x080fe200020006ff */
[--C-:B------:R-:W-:Y:S02]  /*7ac0*/  HADD2.F32 R102, -RZ, R4.reuse.H0_H0 ;  /* 0x20000004ff667230 */ /* 0x100fe40000004100 */
[----:B------:R-:W-:Y:S01]  /*7ad0*/  HADD2.F32 R99, -RZ, R4.H1_H1 ;  /* 0x30000004ff637230 */ /* 0x000fe20000004100 */
[----:B------:R-:W-:Y:S01]  /*7ae0*/  F2FP.F16.E4M3.UNPACK_B R4, R149 ;  /* 0x00000095ff04723e */ /* 0x000fe200020006ff */
[--C-:B------:R-:W-:Y:S02]  /*7af0*/  HADD2.F32 R98, -RZ, R3.reuse.H0_H0 ;  /* 0x20000003ff627230 */ /* 0x100fe40000004100 */
[----:B------:R-:W-:Y:S01]  /*7b00*/  HADD2.F32 R95, -RZ, R3.H1_H1 ;  /* 0x30000003ff5f7230 */ /* 0x000fe20000004100 */
[----:B------:R-:W-:Y:S01]  /*7b10*/  F2FP.F16.E4M3.UNPACK_B R3, R147.H1 ;  /* 0x00000093ff03723e */ /* 0x000fe200030006ff */
[--C-:B------:R-:W-:Y:S02]  /*7b20*/  HADD2.F32 R106, -RZ, R0.reuse.H0_H0 ;  /* 0x20000000ff6a7230 */ /* 0x100fe40000004100 */
[----:B------:R-:W-:Y:S01]  /*7b30*/  HADD2.F32 R103, -RZ, R0.H1_H1 ;  /* 0x30000000ff677230 */ /* 0x000fe20000004100 */
[----:B------:R-:W-:Y:S01]  /*7b40*/  F2FP.F16.E4M3.UNPACK_B R0, R148.H1 ;  /* 0x00000094ff00723e */ /* 0x000fe200030006ff */
[--C-:B------:R-:W-:Y:S02]  /*7b50*/  HADD2.F32 R110, -RZ, R4.reuse.H0_H0 ;  /* 0x20000004ff6e7230 */ /* 0x100fe40000004100 */
[----:B------:R-:W-:Y:S02]  /*7b60*/  HADD2.F32 R107, -RZ, R4.H1_H1 ;  /* 0x30000004ff6b7230 */ /* 0x000fe40000004100 */
[--C-:B------:R-:W-:Y:S01]  /*7b70*/  HADD2.F32 R104, -RZ, R3.reuse.H0_H0 ;  /* 0x20000003ff687230 */ /* 0x100fe20000004100 */
[----:B------:R-:W1:Y:S01]  /*7b80*/  LDTM.x64 R4, tmem[UR4+0x40] ;  /* 0x00004004000479ee */ /* 0x000e620008340000 */
[----:B------:R-:W-:Y:S01]  /*7b90*/  HADD2.F32 R101, -RZ, R3.H1_H1 ;  /* 0x30000003ff657230 */ /* 0x000fe20000004100 */
[----:B------:R-:W-:Y:S01]  /*7ba0*/  F2FP.F16.E4M3.UNPACK_B R3, R149.H1 ;  /* 0x00000095ff03723e */ /* 0x000fe200030006ff */
        /* <DEDUP_REMOVED lines=14> */
[----:B------:R-:W-:Y:S01]  /*7c90*/  F2FP.F16.E4M3.UNPACK_B R0, R152.H1 ;  /* 0x00000098ff00723e */ /* 0x000fe200030006ff */
[--C-:B------:R-:W-:Y:S02]  /*7ca0*/  HADD2.F32 R122, -RZ, R3.reuse.H0_H0 ;  /* 0x20000003ff7a7230 */ /* 0x100fe40000004100 */
[C---:B-1----:R-:W-:Y:S01]  /*7cb0*/  FMUL R7, R70.reuse, R7 ;  /* 0x0000000746077220 */ /* 0x042fe20000400000 */
        /* <DEDUP_REMOVED lines=10> */
[C---:B------:R-:W-:Y:S01]  /*7d60*/  FMUL R0, R70.reuse, R4 ;  /* 0x0000000446007220 */ /* 0x040fe20000400000 */
[--C-:B------:R-:W-:Y:S01]  /*7d70*/  HADD2.F32 R130, -RZ, R127.reuse.H0_H0 ;  /* 0x2000007fff827230 */ /* 0x100fe20000004100 */
[----:B------:R-:W-:Y:S01]  /*7d80*/  F2FP.F16.E4M3.UNPACK_B R4, R155 ;  /* 0x0000009bff04723e */ /* 0x000fe200020006ff */
[----:B------:R-:W-:Y:S02]  /*7d90*/  HADD2.F32 R127, -RZ, R127.H1_H1 ;  /* 0x3000007fff7f7230 */ /* 0x000fe40000004100 */
[C---:B------:R-:W-:Y:S01]  /*7da0*/  FFMA R0, R73.reuse, R2, R0 ;  /* 0x0000000249007223 */ /* 0x040fe20000000000 */
[C---:B------:R-:W-:Y:S01]  /*7db0*/  FMUL R2, R70.reuse, R5 ;  /* 0x0000000546027220 */ /* 0x040fe20000400000 */
[--C-:B------:R-:W-:Y:S01]  /*7dc0*/  HADD2.F32 R132, -RZ, R3.reuse.H0_H0 ;  /* 0x20000003ff847230 */ /* 0x100fe20000004100 */
[----:B------:R-:W-:Y:S01]  /*7dd0*/  F2FP.F16.E4M3.UNPACK_B R5, R155.H1 ;  /* 0x0000009bff05723e */ /* 0x000fe200030006ff */
[----:B------:R-:W-:Y:S02]  /*7de0*/  HADD2.F32 R129, -RZ, R3.H1_H1 ;  /* 0x30000003ff817230 */ /* 0x000fe40000004100 */
[C---:B------:R-:W-:Y:S01]  /*7df0*/  FFMA R2, R73.reuse, R72, R2 ;  /* 0x0000004849027223 */ /* 0x040fe20000000002 */
[--C-:B------:R-:W-:Y:S02]  /*7e00*/  HADD2.F32 R72, -RZ, R4.reuse.H0_H0 ;  /* 0x20000004ff487230 */ /* 0x100fe40000004100 */
[C---:B------:R-:W-:Y:S01]  /*7e10*/  FMUL R3, R70.reuse, R6 ;  /* 0x0000000646037220 */ /* 0x040fe20000400000 */
[----:B------:R-:W-:Y:S02]  /*7e20*/  HADD2.F32 R131, -RZ, R4.H1_H1 ;  /* 0x30000004ff837230 */ /* 0x000fe40000004100 */
[C---:B------:R-:W-:Y:S01]  /*7e30*/  FMUL R4, R70.reuse, R9 ;  /* 0x0000000946047220 */ /* 0x040fe20000400000 */
[--C-:B------:R-:W-:Y:S02]  /*7e40*/  HADD2.F32 R133, -RZ, R5.reuse.H1_H1 ;  /* 0x30000005ff857230 */ /* 0x100fe40000004100 */
[C---:B------:R-:W-:Y:S01]  /*7e50*/  FFMA R3, R73.reuse, R74, R3 ;  /* 0x0000004a49037223 */ /* 0x040fe20000000003 */
[----:B------:R-:W-:Y:S01]  /*7e60*/  FFMA R7, R73, R76, R7 ;  /* 0x0000004c49077223 */ /* 0x000fe20000000007 */
[----:B------:R-:W-:Y:S02]  /*7e70*/  HADD2.F32 R74, -RZ, R5.H0_H0 ;  /* 0x20000005ff4a7230 */ /* 0x000fe40000004100 */
[C---:B------:R-:W-:Y:S01]  /*7e80*/  FMUL R5, R70.reuse, R10 ;  /* 0x0000000a46057220 */ /* 0x040fe20000400000 */
[C---:B------:R-:W-:Y:S01]  /*7e90*/  FMUL R6, R70.reuse, R11 ;  /* 0x0000000b46067220 */ /* 0x040fe20000400000 */
[C---:B------:R-:W-:Y:S01]  /*7ea0*/  FMUL R11, R70.reuse, R16 ;  /* 0x00000010460b7220 */ /* 0x040fe20000400000 */
[----:B------:R-:W-:Y:S01]  /*7eb0*/  F2FP.SATFINITE.E4M3.F32.PACK_AB_MERGE_C R135, R7, R3, RZ ;  /* 0x000000030787723e */ /* 0x000fe200048070ff */
[C---:B------:R-:W-:Y:S01]  /*7ec0*/  FMUL R3, R70.reuse, R8 ;  /* 0x0000000846037220 */ /* 0x040fe20000400000 */
[C---:B------:R-:W-:Y:S01]  /*7ed0*/  FMUL R7, R70.reuse, R12 ;  /* 0x0000000c46077220 */ /* 0x040fe20000400000 */
[C---:B------:R-:W-:Y:S01]  /*7ee0*/  FMUL R8, R70.reuse, R13 ;  /* 0x0000000d46087220 */ /* 0x040fe20000400000 */
[C---:B------:R-:W-:Y:S01]  /*7ef0*/  FMUL R12, R70.reuse, R17 ;  /* 0x00000011460c7220 */ /* 0x040fe20000400000 */
[C---:B------:R-:W-:Y:S01]  /*7f00*/  FFMA R3, R73.reuse, R78, R3 ;  /* 0x0000004e49037223 */ /* 0x040fe20000000003 */
[C---:B------:R-:W-:Y:S01]  /*7f10*/  FFMA R4, R73.reuse, R75, R4 ;  /* 0x0000004b49047223 */ /* 0x040fe20000000004 */
[C---:B------:R-:W-:Y:S01]  /*7f20*/  FFMA R5, R73.reuse, R80, R5 ;  /* 0x0000005049057223 */ /* 0x040fe20000000005 */
[C---:B------:R-:W-:Y:S01]  /*7f30*/  FFMA R6, R73.reuse, R77, R6 ;  /* 0x0000004d49067223 */ /* 0x040fe20000000006 */
[C---:B------:R-:W-:Y:S01]  /*7f40*/  FFMA R7, R73.reuse, R82, R7 ;  /* 0x0000005249077223 */ /* 0x040fe20000000007 */
[C---:B------:R-:W-:Y:S01]  /*7f50*/  FFMA R8, R73.reuse, R79, R8 ;  /* 0x0000004f49087223 */ /* 0x040fe20000000008 */
[C---:B------:R-:W-:Y:S01]  /*7f60*/  FMUL R16, R70.reuse, R21 ;  /* 0x0000001546107220 */ /* 0x040fe20000400000 */
[----:B------:R-:W-:Y:S01]  /*7f70*/  FMUL R9, R70, R14 ;  /* 0x0000000e46097220 */ /* 0x000fe20000400000 */
[----:B------:R-:W-:Y:S01]  /*7f80*/  F2FP.SATFINITE.E4M3.F32.PACK_AB_MERGE_C R5, R6, R5, RZ ;  /* 0x000000050605723e */ /* 0x000fe200048070ff */
[C---:B------:R-:W-:Y:S01]  /*7f90*/  FMUL R10, R70.reuse, R15 ;  /* 0x0000000f460a7220 */ /* 0x040fe20000400000 */
[C---:B------:R-:W-:Y:S01]  /*7fa0*/  FMUL R15, R70.reuse, R20 ;  /* 0x00000014460f7220 */ /* 0x040fe20000400000 */
[C---:B------:R-:W-:Y:S01]  /*7fb0*/  FFMA R9, R73.reuse, R84, R9 ;  /* 0x0000005449097223 */ /* 0x040fe20000000009 */
[C---:B------:R-:W-:Y:S01]  /*7fc0*/  FMUL R20, R70.reuse, R25 ;  /* 0x0000001946147220 */ /* 0x040fe20000400000 */
[C---:B------:R-:W-:Y:S01]  /*7fd0*/  FFMA R10, R73.reuse, R81, R10 ;  /* 0x00000051490a7223 */ /* 0x040fe2000000000a */
[C---:B------:R-:W-:Y:S01]  /*7fe0*/  FFMA R11, R73.reuse, R86, R11 ;  /* 0x00000056490b7223 */ /* 0x040fe2000000000b */
[C---:B------:R-:W-:Y:S01]  /*7ff0*/  FFMA R12, R73.reuse, R83, R12 ;  /* 0x00000053490c7223 */ /* 0x040fe2000000000c */
[C---:B------:R-:W-:Y:S01]  /*8000*/  FMUL R13, R70.reuse, R18 ;  /* 0x00000012460d7220 */ /* 0x040fe20000400000 */
[----:B------:R-:W-:Y:S01]  /*8010*/  FMUL R14, R70, R19 ;  /* 0x00000013460e7220 */ /* 0x000fe20000400000 */
[----:B------:R-:W-:Y:S01]  /*8020*/  F2FP.SATFINITE.E4M3.F32.PACK_AB_MERGE_C R9, R10, R9, RZ ;  /* 0x000000090a09723e */ /* 0x000fe200048070ff */
[C---:B------:R-:W-:Y:S01]  /*8030*/  FMUL R19, R70.reuse, R24 ;  /* 0x0000001846137220 */ /* 0x040fe20000400000 */
        /* <DEDUP_REMOVED lines=17> */
[----:B------:R-:W-:Y:S01]  /*8150*/  FMUL R27, R70, R32 ;  /* 0x00000020461b7220 */ /* 0x000fe20000400000 */
[C---:B------:R-:W-:Y:S01]  /*8160*/  FFMA R21, R73.reuse, R96, R21 ;  /* 0x0000006049157223 */ /* 0x040fe20000000015 */
[C---:B------:R-:W-:Y:S01]  /*8170*/  FFMA R22, R73.reuse, R93, R22 ;  /* 0x0000005d49167223 */ /* 0x040fe20000000016 */
[----:B------:R-:W-:Y:S01]  /*8180*/  F2FP.SATFINITE.E4M3.F32.PACK_AB_MERGE_C R16, R16, R15, R17 ;  /* 0x0000000f1010723e */ /* 0x000fe20004807011 */
[C---:B------:R-:W-:Y:S01]  /*8190*/  FFMA R23, R73.reuse, R98, R23 ;  /* 0x0000006249177223 */ /* 0x040fe20000000017 */
[C---:B------:R-:W-:Y:S01]  /*81a0*/  FFMA R24, R73.reuse, R95, R24 ;  /* 0x0000005f49187223 */ /* 0x040fe20000000018 */
[----:B------:R-:W-:Y:S01]  /*81b0*/  FMUL R32, R70, R37 ;  /* 0x0000002546207220 */ /* 0x000fe20000400000 */
[----:B------:R-:W-:Y:S01]  /*81c0*/  F2FP.SATFINITE.E4M3.F32.PACK_AB_MERGE_C R21, R22, R21, RZ ;  /* 0x000000151615723e */ /* 0x000fe200048070ff */
[C---:B------:R-:W-:Y:S01]  /*81d0*/  FMUL R25, R70.reuse, R30 ;  /* 0x0000001e46197220 */ /* 0x040fe20000400000 */
[C---:B------:R-:W-:Y:S01]  /*81e0*/  FMUL R26, R70.reuse, R31 ;  /* 0x0000001f461a7220 */ /* 0x040fe20000400000 */
[----:B------:R-:W-:Y:S01]  /*81f0*/  FMUL R31, R70, R36 ;  /* 0x00000024461f7220 */ /* 0x000fe20000400000 */
[----:B------:R-:W-:Y:S01]  /*8200*/  F2FP.SATFINITE.E4M3.F32.PACK_AB_MERGE_C R17, R20, R19, R21 ;  /* 0x000000131411723e */ /* 0x000fe20004807015 */
        /* <DEDUP_REMOVED lines=8> */
[----:B------:R-:W-:Y:S01]  /*8290*/  FMUL R35, R70, R40 ;  /* 0x0000002846237220 */ /* 0x000fe20000400000 */
[C---:B------:R-:W-:Y:S01]  /*82a0*/  FFMA R29, R73.reuse, R104, R29 ;  /* 0x00000068491d7223 */ /* 0x040fe2000000001d */
[----:B------:R-:W-:Y:S01]  /*82b0*/  F2FP.SATFINITE.E4M3.F32.PACK_AB_MERGE_C R18, R24, R23, R18 ;  /* 0x000000171812723e */ /* 0x000fe20004807012 */
        /* <DEDUP_REMOVED lines=22> */
[C---:B------:R-:W-:Y:S01]  /*8420*/  FMUL R41, R70.reuse, R46 ;  /* 0x0000002e46297220 */ /* 0x040fe20000400000 */
[C---:B------:R-:W-:Y:S01]  /*8430*/  FMUL R42, R70.reuse, R47 ;  /* 0x0000002f462a7220 */ /* 0x040fe20000400000 */
        /* <DEDUP_REMOVED lines=8> */
[C---:B------:R-:W-:Y:S01]  /*84c0*/  FMUL R47, R70.reuse, R52 ;  /* 0x00000034462f7220 */ /* 0x040fe20000400000 */
        /* <DEDUP_REMOVED lines=10> */
[C---:B------:R-:W-:Y:S01]  /*8570*/  FFMA R45, R73.reuse, R120, R45 ;  /* 0x00000078492d7223 */ /* 0x040fe2000000002d */
[C---:B------:R-:W-:Y:S01]  /*8580*/  FMUL R59, R70.reuse, R64 ;  /* 0x00000040463b7220 */ /* 0x040fe20000400000 */
[C---:B------:R-:W-:Y:S01]  /*8590*/  FMUL R60, R70.reuse, R65 ;  /* 0x00000041463c7220 */ /* 0x040fe20000400000 */
[C---:B------:R-:W-:Y:S01]  /*85a0*/  FMUL R61, R70.reuse, R66 ;  /* 0x00000042463d7220 */ /* 0x040fe20000400000 */
[----:B------:R-:W-:Y:S01]  /*85b0*/  FMUL R62, R70, R67 ;  /* 0x00000043463e7220 */ /* 0x000fe20000400000 */
[C---:B------:R-:W-:Y:S01]  /*85c0*/  FFMA R46, R73.reuse, R117, R46 ;  /* 0x00000075492e7223 */ /* 0x040fe2000000002e */
[----:B------:R-:W-:Y:S01]  /*85d0*/  F2FP.SATFINITE.E4M3.F32.PACK_AB_MERGE_C R64, R2, R0, R135 ;  /* 0x000000000240723e */ /* 0x000fe20004807087 */
[C---:B------:R-:W-:Y:S01]  /*85e0*/  FFMA R47, R73.reuse, R122, R47 ;  /* 0x0000007a492f7223 */ /* 0x040fe2000000002f */
[----:B------:R-:W-:Y:S01]  /*85f0*/  F2FP.SATFINITE.E4M3.F32.PACK_AB_MERGE_C R65, R4, R3, R5 ;  /* 0x000000030441723e */ /* 0x000fe20004807005 */
[C---:B------:R-:W-:Y:S01]  /*8600*/  FFMA R48, R73.reuse, R119, R48 ;  /* 0x0000007749307223 */ /* 0x040fe20000000030 */
[----:B------:R-:W-:Y:S01]  /*8610*/  F2FP.SATFINITE.E4M3.F32.PACK_AB_MERGE_C R66, R8, R7, R9 ;  /* 0x000000070842723e */ /* 0x000fe20004807009 */
[C---:B------:R-:W-:Y:S01]  /*8620*/  FFMA R49, R73.reuse, R124, R49 ;  /* 0x0000007c49317223 */ /* 0x040fe20000000031 */
[----:B------:R-:W-:Y:S01]  /*8630*/  F2FP.SATFINITE.E4M3.F32.PACK_AB_MERGE_C R67, R12, R11, R13 ;  /* 0x0000000b0c43723e */ /* 0x000fe2000480700d */
[----:B------:R-:W-:Y:S01]  /*8640*/  FMUL R53, R70, R58 ;  /* 0x0000003a46357220 */ /* 0x000fe20000400000 */
[C---:B------:R-:W-:Y:S01]  /*8650*/  FFMA R50, R73.reuse, R121, R50 ;  /* 0x0000007949327223 */ /* 0x040fe20000000032 */
[C---:B------:R-:W-:Y:S01]  /*8660*/  FFMA R51, R73.reuse, R126, R51 ;  /* 0x0000007e49337223 */ /* 0x040fe20000000033 */
[C---:B------:R-:W-:Y:S01]  /*8670*/  FFMA R52, R73.reuse, R123, R52 ;  /* 0x0000007b49347223 */ /* 0x040fe20000000034 */
[----:B------:R1:W-:Y:S01]  /*8680*/  STS.128 [R137+UR44+0xa200], R64 ;  /* 0x00a2004089007988 */ /* 0x0003e20008000c2c */
[C---:B------:R-:W-:Y:S01]  /*8690*/  FFMA R53, R73.reuse, R128, R53 ;  /* 0x0000008049357223 */ /* 0x040fe20000000035 */
[----:B------:R-:W-:Y:S01]  /*86a0*/  F2FP.SATFINITE.E4M3.F32.PACK_AB_MERGE_C R37, R38, R37, RZ ;  /* 0x000000252625723e */ /* 0x000fe200048070ff */
[C---:B------:R-:W-:Y:S01]  /*86b0*/  FFMA R54, R73.reuse, R125, R54 ;  /* 0x0000007d49367223 */ /* 0x040fe20000000036 */
[----:B------:R-:W-:Y:S01]  /*86c0*/  FMUL R58, R70, R63 ;  /* 0x0000003f463a7220 */ /* 0x000fe20000400000 */
[C---:B------:R-:W-:Y:S01]  /*86d0*/  FFMA R55, R73.reuse, R130, R55 ;  /* 0x0000008249377223 */ /* 0x040fe20000000037 */
[C---:B------:R-:W-:Y:S01]  /*86e0*/  FFMA R56, R73.reuse, R127, R56 ;  /* 0x0000007f49387223 */ /* 0x040fe20000000038 */
[C---:B------:R-:W-:Y:S01]  /*86f0*/  FFMA R57, R73.reuse, R132, R57 ;  /* 0x0000008449397223 */ /* 0x040fe20000000039 */
[----:B------:R1:W-:Y:S01]  /*8700*/  STS.128 [R176+0xa010], R16 ;  /* 0x00a01010b0007388 */ /* 0x0003e20000000c00 */
[----:B------:R-:W-:Y:S01]  /*8710*/  F2FP.SATFINITE.E4M3.F32.PACK_AB_MERGE_C R33, R36, R35, R37 ;  /* 0x000000232421723e */ /* 0x000fe20004807025 */
[C---:B------:R-:W-:Y:S01]  /*8720*/  FFMA R58, R73.reuse, R129, R58 ;  /* 0x00000081493a7223 */ /* 0x040fe2000000003a */
[----:B------:R-:W-:Y:S01]  /*8730*/  F2FP.SATFINITE.E4M3.F32.PACK_AB_MERGE_C R34, R42, R41, RZ ;  /* 0x000000292a22723e */ /* 0x000fe200048070ff */
[C---:B------:R-:W-:Y:S01]  /*8740*/  FFMA R59, R73.reuse, R72, R59 ;  /* 0x00000048493b7223 */ /* 0x040fe2000000003b */
[----:B------:R-:W-:Y:S01]  /*8750*/  F2FP.SATFINITE.E4M3.F32.PACK_AB_MERGE_C R35, R46, R45, RZ ;  /* 0x0000002d2e23723e */ /* 0x000fe200048070ff */
        /* <DEDUP_REMOVED lines=25> */
[----:B------:R-:W-:Y:S02]  /*88f0*/  UIADD3 UR4, UP0, UPT, UR62, 0x680, URZ ;  /* 0x000006803e047890 */ /* 0x000fe4000ff1e0ff */
[----:B------:R-:W-:Y:S02]  /*8900*/  UIADD3 UR9, UPT, UPT, UR49, 0x40, URZ ;  /* 0x0000004031097890 */ /* 0x000fe4000fffe0ff */
[----:B------:R-:W-:Y:S02]  /*8910*/  UIADD3 UR8, UPT, UPT, UR44, 0xa200, URZ ;  /* 0x0000a2002c087890 */ /* 0x000fe4000fffe0ff */
[----:B------:R-:W-:Y:S01]  /*8920*/  UIADD3.X UR5, UPT, UPT, URZ, UR63, URZ, UP0, !UPT ;  /* 0x0000003fff057290 */ /* 0x000fe200087fe4ff */
[----:B------:R-:W-:Y:S01]  /*8930*/  UMOV UR10, UR50 ;  /* 0x00000032000a7c82 */ /* 0x000fe20008000000 */
[----:B------:R-:W-:Y:S07]  /*8940*/  UMOV UR11, UR36 ;  /* 0x00000024000b7c82 */ /* 0x000fee0008000000 */
[----:B------:R2:W-:Y:S01]  /*8950*/  UTMASTG.3D [UR8], [UR4] ;  /* 0x00000008040073b5 */ /* 0x0005e20008010000 */
[----:B------:R0:W-:Y:S01]  /*8960*/  UTMACMDFLUSH ;  /* 0x00000000000079b7 */ /* 0x0001e20000000000 */
[----:B--2---:R-:W-:Y:S04]  /*8970*/  DEPBAR.LE SB0, 0x1 ;  /* 0x000080400000791a */ /* 0x004fe80000000000 */
.L_x_115:
[----:B------:R-:W-:Y:S05]  /*8980*/  BSYNC.RECONVERGENT B0 ;  /* 0x0000000000007941 */ /* 0x000fea0003800200 */
.L_x_114:
        /* <DEDUP_REMOVED lines=17> */
.L_x_119:
[----:B------:R-:W-:Y:S05]  /*8aa0*/  BSYNC B0 ;  /* 0x0000000000007941 */ /* 0x000fea0003800000 */
.L_x_118:
        /* <DEDUP_REMOVED lines=15> */
[----:B------:R-:W-:Y:S02]  /*8ba0*/  SEL R0, RZ, 0x1, P0 ;  /* 0x00000001ff007807 */ /* 0x000fe40000000000 */
[----:B------:R-:W-:Y:S02]  /*8bb0*/  SEL R166, R166, RZ, P0 ;  /* 0x000000ffa6a67207 */ /* 0x000fe40000000000 */
[----:B------:R-:W-:Y:S01]  /*8bc0*/  LOP3.LUT R165, R165, R0, RZ, 0x3c, !PT ;  /* 0x00000000a5a57212 */ /* 0x000fe200078e3cff */
[----:B-----5:R2:W-:Y:S06]  /*8bd0*/  SYNCS.ARRIVE.TRANS64.RED.A1T0 RZ, [R2+URZ], RZ ;  /* 0x000000ff02ff79a7 */ /* 0x0205ec00081004ff */
.L_x_117:
[----:B------:R-:W-:Y:S05]  /*8be0*/  BSYNC B1 ;  /* 0x0000000000017941 */ /* 0x000fea0003800000 */
.L_x_116:
[----:B------:R-:W-:Y:S01]  /*8bf0*/  VIADD R0, R71, 0x80 ;  /* 0x0000008047007836 */ /* 0x000fe20000000000 */
[----:B------:R-:W-:Y:S04]  /*8c00*/  BSSY.RECONVERGENT B6, `(.L_x_121) ;  /* 0x0000015000067945 */ /* 0x000fe80003800200 */
[----:B------:R-:W-:Y:S04]  /*8c10*/  SHF.R.U32.HI R0, RZ, 0x15, R0 ;  /* 0x00000015ff007819 */ /* 0x000fe80000011600 */
[----:B------:R-:W-:Y:S11]  /*8c20*/  LOP3.LUT P0, RZ, R0, 0x3, R159, 0x48, !PT ;  /* 0x0000000300ff7812 */ /* 0x000ff6000780489f */
[----:B------:R-:W-:Y:S02]  /*8c30*/  @!UPT UIADD3 URZ, UPT, UPT, URZ, URZ, URZ ;  /* 0x000000fffffff290 */ /* 0x000fe4000fffe0ff */
[----:B------:R-:W-:Y:S05]  /*8c40*/  @!P0 BRA `(.L_x_122) ;  /* 0x0000000000408947 */ /* 0x000fea0003800000 */
[----:B------:R-:W5:Y:S01]  /*8c50*/  LDCU.64 UR8, c[0x4][0x78] ;  /* 0x01000f00ff0877ac */ /* 0x000f620008000a00 */
[----:B--2---:R-:W-:Y:S01]  /*8c60*/  MOV R3, 0x0 ;  /* 0x0000000000037802 */ /* 0x004fe20000000f00 */
[----:B------:R-:W-:Y:S02]  /*8c70*/  HFMA2 R12, -RZ, RZ, 0, 5.9604644775390625e-08 ;  /* 0x00000001ff0c7431 */ /* 0x000fe400000001ff */
[----:B------:R-:W-:Y:S02]  /*8c80*/  IMAD.MOV.U32 R8, RZ, RZ, 0x192 ;  /* 0x00000192ff087424 */ /* 0x000fe400078e00ff */
[----:B------:R-:W-:Y:S01]  /*8c90*/  IMAD.MOV.U32 R13, RZ, RZ, RZ ;  /* 0x000000ffff0d7224 */ /* 0x000fe200078e00ff */
[----:B------:R-:W2:Y:S01]  /*8ca0*/  LDCU.64 UR6, c[0x4][0x80] ;  /* 0x01001000ff0677ac */ /* 0x000ea20008000a00 */
[----:B------:R-:W1:Y:S01]  /*8cb0*/  LDC.64 R2, c[0x4][R3] ;  /* 0x0100000003027b82 */ /* 0x000e620000000a00 */
[----:B------:R-:W3:Y:S01]  /*8cc0*/  LDCU.64 UR4, c[0x4][0x18] ;  /* 0x01000300ff0477ac */ /* 0x000ee20008000a00 */
[----:B-----5:R-:W-:Y:S01]  /*8cd0*/  MOV R5, UR9 ;  /* 0x0000000900057c02 */ /* 0x020fe20008000f00 */
[----:B------:R-:W-:Y:S01]  /*8ce0*/  IMAD.U32 R4, RZ, RZ, UR8 ;  /* 0x00000008ff047e24 */ /* 0x000fe2000f8e00ff */
[----:B--2---:R-:W-:Y:S01]  /*8cf0*/  MOV R7, UR7 ;  /* 0x0000000700077c02 */ /* 0x004fe20008000f00 */
[----:B------:R-:W-:Y:S01]  /*8d00*/  IMAD.U32 R6, RZ, RZ, UR6 ;  /* 0x00000006ff067e24 */ /* 0x000fe2000f8e00ff */
[----:B---3--:R-:W-:Y:S01]  /*8d10*/  MOV R11, UR5 ;  /* 0x00000005000b7c02 */ /* 0x008fe20008000f00 */
[----:B------:R-:W-:Y:S02]  /*8d20*/  IMAD.U32 R10, RZ, RZ, UR4 ;  /* 0x00000004ff0a7e24 */ /* 0x000fe4000f8e00ff */
[----:B------:R-:W-:Y:S07]  /*8d30*/  LEPC R20, `(.L_x_122) ;  /* 0x000000001014794e */ /* 0x000fee0000000000 */
[----:B-1--4-:R-:W-:Y:S05]  /*8d40*/  CALL.ABS.NOINC R2 ;  /* 0x0000000002007343 */ /* 0x012fea0003c00000 */
.L_x_122:
[----:B------:R-:W-:Y:S05]  /*8d50*/  BSYNC.RECONVERGENT B6 ;  /* 0x0000000000067941 */ /* 0x000fea0003800200 */
.L_x_121:
[----:B--23--:R-:W-:Y:S01]  /*8d60*/  F2FP.F16.E4M3.UNPACK_B R4, R141 ;  /* 0x0000008dff04723e */ /* 0x00cfe200020006ff */
        /* <DEDUP_REMOVED lines=13> */
[----:B----4-:R-:W-:Y:S01]  /*8e40*/  F2FP.F16.E4M3.UNPACK_B R117, R151.H1 ;  /* 0x00000097ff75723e */ /* 0x010fe200030006ff */
        /* <DEDUP_REMOVED lines=261> */
[----:B------:R-:W-:Y:S02]  /*9ea0*/  UIADD3 UR4, UPT, UPT, UR44, 0x8200, URZ ;  /* 0x000082002c047890 */ /* 0x000fe4000fffe0ff */
[----:B------:R-:W-:Y:S01]  /*9eb0*/  UIADD3 UR9, UPT, UPT, UR49, 0x80, URZ ;  /* 0x0000008031097890 */ /* 0x000fe2000fffe0ff */
[----:B------:R-:W-:Y:S01]  /*9ec0*/  UMOV UR10, UR50 ;  /* 0x00000032000a7c82 */ /* 0x000fe20008000000 */
[----:B------:R-:W-:Y:S02]  /*9ed0*/  UMOV UR11, UR36 ;  /* 0x00000024000b7c82 */ /* 0x000fe40008000000 */
        /* <DEDUP_REMOVED lines=8> */
.L_x_124:
[----:B------:R-:W-:Y:S05]  /*9f60*/  BSYNC.RECONVERGENT B0 ;  /* 0x0000000000007941 */ /* 0x000fea0003800200 */
.L_x_123:
        /* <DEDUP_REMOVED lines=17> */
.L_x_128:
[----:B------:R-:W-:Y:S05]  /*a080*/  BSYNC B0 ;  /* 0x0000000000007941 */ /* 0x000fea0003800000 */
.L_x_127:
        /* <DEDUP_REMOVED lines=19> */
.L_x_126:
[----:B------:R-:W-:Y:S05]  /*a1c0*/  BSYNC B1 ;  /* 0x0000000000017941 */ /* 0x000fea0003800000 */
.L_x_125:
[----:B------:R-:W-:Y:S05]  /*a1d0*/  VIADD R0, R71, 0xc0 ;  /* 0x000000c047007836 */ /* 0x000fea0000000000 */
        /* <DEDUP_REMOVED lines=20> */
.L_x_130:
[----:B------:R-:W-:Y:S01]  /*a320*/  ISETP.NE.AND P0, PT, R174, RZ, PT ;  /* 0x000000ffae00720c */ /* 0x000fe20003f05270 */
[----:B------:R-:W-:Y:S05]  /*a330*/  WARPSYNC.ALL ;  /* 0x0000000000007948 */ /* 0x000fea0003800000 */
[----:B------:R-:W-:Y:S01]  /*a340*/  R2UR UR4, R71 ;  /* 0x00000000470472ca */ /* 0x000fe200000e0000 */
[----:B------:R-:W5:Y:S01]  /*a350*/  S2UR UR6, SR_CgaCtaId ;  /* 0x00000000000679c3 */ /* 0x000f620000008800 */
[----:B---3--:R-:W-:Y:S01]  /*a360*/  F2FP.F16.E4M3.UNPACK_B R11, R141 ;  /* 0x0000008dff0b723e */ /* 0x008fe200020006ff */
[----:B------:R-:W-:Y:S01]  /*a370*/  BSSY.RECONVERGENT B0, `(.L_x_131) ;  /* 0x000011c000007945 */ /* 0x000fe20003800200 */
[----:B------:R-:W-:Y:S02]  /*a380*/  F2FP.F16.E4M3.UNPACK_B R10, R142 ;  /* 0x0000008eff0a723e */ /* 0x000fe400020006ff */
[----:B------:R-:W-:Y:S01]  /*a390*/  F2FP.F16.E4M3.UNPACK_B R9, R143 ;  /* 0x0000008fff09723e */ /* 0x000fe200020006ff */
[--C-:B------:R-:W-:Y:S01]  /*a3a0*/  HADD2.F32 R74, -RZ, R11.reuse.H0_H0 ;  /* 0x2000000bff4a7230 */ /* 0x100fe20000004100 */
[----:B----4-:R-:W-:Y:S01]  /*a3b0*/  F2FP.F16.E4M3.UNPACK_B R8, R144 ;  /* 0x00000090ff08723e */ /* 0x010fe200020006ff */
[----:B------:R-:W-:Y:S01]  /*a3c0*/  HADD2.F32 R76, -RZ, R11.H1_H1 ;  /* 0x3000000bff4c7230 */ /* 0x000fe20000004100 */
[----:B------:R-:W-:Y:S01]  /*a3d0*/  F2FP.F16.E4M3.UNPACK_B R7, R145 ;  /* 0x00000091ff07723e */ /* 0x000fe200020006ff */
[--C-:B------:R-:W-:Y:S01]  /*a3e0*/  HADD2.F32 R77, -RZ, R10.reuse.H0_H0 ;  /* 0x2000000aff4d7230 */ /* 0x100fe20000004100 */
[----:B------:R-:W-:Y:S01]  /*a3f0*/  F2FP.F16.E4M3.UNPACK_B R6, R146 ;  /* 0x00000092ff06723e */ /* 0x000fe200020006ff */
[----:B------:R-:W-:Y:S01]  /*a400*/  HADD2.F32 R80, -RZ, R10.H1_H1 ;  /* 0x3000000aff507230 */ /* 0x000fe20000004100 */
[----:B------:R-:W-:Y:S01]  /*a410*/  F2FP.F16.E4M3.UNPACK_B R5, R147 ;  /* 0x00000093ff05723e */ /* 0x000fe200020006ff */
[--C-:B------:R-:W-:Y:S01]  /*a420*/  HADD2.F32 R81, -RZ, R9.reuse.H0_H0 ;  /* 0x20000009ff517230 */ /* 0x100fe20000004100 */
[----:B-1----:R-:W-:Y:S01]  /*a430*/  F2FP.F16.E4M3.UNPACK_B R4, R148 ;  /* 0x00000094ff04723e */ /* 0x002fe200020006ff */
[----:B------:R-:W-:Y:S01]  /*a440*/  HADD2.F32 R84, -RZ, R9.H1_H1 ;  /* 0x30000009ff547230 */ /* 0x000fe20000004100 */
[-C--:B--2---:R-:W-:Y:S01]  /*a450*/  F2FP.F16.E4M3.UNPACK_B R2, R140.reuse ;  /* 0x0000008cff02723e */ /* 0x084fe200020006ff */
[--C-:B------:R-:W-:Y:S01]  /*a460*/  HADD2.F32 R85, -RZ, R8.reuse.H0_H0 ;  /* 0x20000008ff557230 */ /* 0x100fe20000004100 */
[----:B------:R-:W-:Y:S01]  /*a470*/  F2FP.F16.E4M3.UNPACK_B R140, R140.H1 ;  /* 0x0000008cff8c723e */ /* 0x000fe200030006ff */
[----:B------:R-:W-:Y:S01]  /*a480*/  HADD2.F32 R87, -RZ, R8.H1_H1 ;  /* 0x30000008ff577230 */ /* 0x000fe20000004100 */
[----:B------:R-:W-:Y:S01]  /*a490*/  F2FP.F16.E4M3.UNPACK_B R141, R141.H1 ;  /* 0x0000008dff8d723e */ /* 0x000fe200030006ff */
[--C-:B------:R-:W-:Y:S01]  /*a4a0*/  HADD2.F32 R90, -RZ, R7.reuse.H0_H0 ;  /* 0x20000007ff5a7230 */ /* 0x100fe20000004100 */
[----:B------:R-:W-:Y:S01]  /*a4b0*/  F2FP.F16.E4M3.UNPACK_B R142, R142.H1 ;  /* 0x0000008eff8e723e */ /* 0x000fe200030006ff */
[----:B------:R-:W-:Y:S01]  /*a4c0*/  HADD2.F32 R91, -RZ, R7.H1_H1 ;  /* 0x30000007ff5b7230 */ /* 0x000fe20000004100 */
[----:B------:R-:W-:Y:S01]  /*a4d0*/  F2FP.F16.E4M3.UNPACK_B R143, R143.H1 ;  /* 0x0000008fff8f723e */ /* 0x000fe200030006ff */
[--C-:B------:R-:W-:Y:S01]  /*a4e0*/  HADD2.F32 R94, -RZ, R6.reuse.H0_H0 ;  /* 0x20000006ff5e7230 */ /* 0x100fe20000004100 */
[----:B------:R-:W-:Y:S01]  /*a4f0*/  R2UR UR5, R177 ;  /* 0x00000000b10572ca */ /* 0x000fe200000e0000 */
[----:B------:R-:W-:Y:S01]  /*a500*/  HADD2.F32 R95, -RZ, R6.H1_H1 ;  /* 0x30000006ff5f7230 */ /* 0x000fe20000004100 */
[----:B------:R-:W-:Y:S01]  /*a510*/  F2FP.F16.E4M3.UNPACK_B R107, R149 ;  /* 0x00000095ff6b723e */ /* 0x000fe200020006ff */
[--C-:B------:R-:W-:Y:S01]  /*a520*/  HADD2.F32 R98, -RZ, R5.reuse.H0_H0 ;  /* 0x20000005ff627230 */ /* 0x100fe20000004100 */
[----:B------:R-:W-:Y:S01]  /*a530*/  F2FP.F16.E4M3.UNPACK_B R111, R150 ;  /* 0x00000096ff6f723e */ /* 0x000fe200020006ff */
[----:B------:R-:W-:Y:S01]  /*a540*/  HADD2.F32 R99, -RZ, R5.H1_H1 ;  /* 0x30000005ff637230 */ /* 0x000fe20000004100 */
[----:B------:R-:W-:Y:S01]  /*a550*/  F2FP.F16.E4M3.UNPACK_B R115, R151 ;  /* 0x00000097ff73723e */ /* 0x000fe200020006ff */
[--C-:B------:R-:W-:Y:S01]  /*a560*/  HADD2.F32 R102, -RZ, R4.reuse.H0_H0 ;  /* 0x20000004ff667230 */ /* 0x100fe20000004100 */
[----:B------:R-:W-:Y:S01]  /*a570*/  F2FP.F16.E4M3.UNPACK_B R119, R152 ;  /* 0x00000098ff77723e */ /* 0x000fe200020006ff */
[----:B------:R-:W-:Y:S01]  /*a580*/  HADD2.F32 R103, -RZ, R4.H1_H1 ;  /* 0x30000004ff677230 */ /* 0x000fe20000004100 */
[----:B------:R-:W-:Y:S01]  /*a590*/  F2FP.F16.E4M3.UNPACK_B R123, R153 ;  /* 0x00000099ff7b723e */ /* 0x000fe200020006ff */
[----:B------:R-:W1:Y:S01]  /*a5a0*/  LDTM.x64 R4, tmem[UR4+0xc0] ;  /* 0x0000c004000479ee */ /* 0x000e620008340000 */
[--C-:B------:R-:W-:Y:S01]  /*a5b0*/  HADD2.F32 R0, -RZ, R2.reuse.H0_H0 ;  /* 0x20000002ff007230 */ /* 0x100fe20000004100 */
[----:B------:R-:W-:Y:S01]  /*a5c0*/  NOP ;  /* 0x0000000000007918 */ /* 0x000fe20000000000 */
[----:B------:R-:W-:Y:S01]  /*a5d0*/  UIADD3 UR4, UPT, UPT, UR5, 0xd0, URZ ;  /* 0x000000d005047890 */ /* 0x000fe2000fffe0ff */
[----:B------:R-:W-:Y:S01]  /*a5e0*/  HADD2.F32 R2, -RZ, R2.H1_H1 ;  /* 0x30000002ff027230 */ /* 0x000fe20000004100 */
[----:B------:R-:W-:Y:S01]  /*a5f0*/  F2FP.F16.E4M3.UNPACK_B R127, R154 ;  /* 0x0000009aff7f723e */ /* 0x000fe200020006ff */
[----:B------:R-:W-:Y:S01]  /*a600*/  HADD2.F32 R78, -RZ, R141.H1_H1 ;  /* 0x3000008dff4e7230 */ /* 0x000fe20000004100 */
[----:B------:R-:W-:Y:S01]  /*a610*/  F2FP.F16.E4M3.UNPACK_B R130, R155 ;  /* 0x0000009bff82723e */ /* 0x000fe200020006ff */
        /* <DEDUP_REMOVED lines=16> */
[----:B-----5:R-:W-:Y:S01]  /*a720*/  UPRMT UR4, UR6, 0x654, UR4 ;  /* 0x0000065406047896 */ /* 0x020fe20008000004 */
[C---:B-1----:R-:W-:Y:S01]  /*a730*/  FMUL R4, R70.reuse, R4 ;  /* 0x0000000446047220 */ /* 0x042fe20000400000 */
[C---:B------:R-:W-:Y:S01]  /*a740*/  FMUL R5, R70.reuse, R5 ;  /* 0x0000000546057220 */ /* 0x040fe20000400000 */
[--C-:B------:R-:W-:Y:S02]  /*a750*/  HADD2.F32 R3, -RZ, R140.reuse.H0_H0 ;  /* 0x2000008cff037230 */ /* 0x100fe40000004100 */
[C---:B------:R-:W-:Y:S01]  /*a760*/  FMUL R8, R70.reuse, R8 ;  /* 0x0000000846087220 */ /* 0x040fe20000400000 */
[C---:B------:R-:W-:Y:S01]  /*a770*/  FFMA R4, R73.reuse, R0, R4 ;  /* 0x0000000049047223 */ /* 0x040fe20000000004 */
[C---:B------:R-:W-:Y:S01]  /*a780*/  FFMA R5, R73.reuse, R2, R5 ;  /* 0x0000000249057223 */ /* 0x040fe20000000005 */
[C---:B------:R-:W-:Y:S01]  /*a790*/  FMUL R9, R70.reuse, R9 ;  /* 0x0000000946097220 */ /* 0x040fe20000400000 */
[C---:B------:R-:W-:Y:S01]  /*a7a0*/  FMUL R12, R70.reuse, R12 ;  /* 0x0000000c460c7220 */ /* 0x040fe20000400000 */
[----:B------:R-:W-:Y:S01]  /*a7b0*/  SYNCS.ARRIVE.TRANS64.RED.A1T0 RZ, [UR4], RZ ;  /* 0x000000ffffff79a7 */ /* 0x000fe20008100404 */
[C---:B------:R-:W-:Y:S01]  /*a7c0*/  FMUL R13, R70.reuse, R13 ;  /* 0x0000000d460d7220 */ /* 0x040fe20000400000 */
[C---:B------:R-:W-:Y:S01]  /*a7d0*/  FMUL R16, R70.reuse, R16 ;  /* 0x0000001046107220 */ /* 0x040fe20000400000 */
[C---:B------:R-:W-:Y:S01]  /*a7e0*/  FMUL R17, R70.reuse, R17 ;  /* 0x0000001146117220 */ /* 0x040fe20000400000 */
[C---:B------:R-:W-:Y:S01]  /*a7f0*/  FMUL R0, R70.reuse, R20 ;  /* 0x0000001446007220 */ /* 0x040fe20000400000 */
[C---:B------:R-:W-:Y:S01]  /*a800*/  FMUL R2, R70.reuse, R21 ;  /* 0x0000001546027220 */ /* 0x040fe20000400000 */
[C---:B------:R-:W-:Y:S01]  /*a810*/  FMUL R21, R70.reuse, R28 ;  /* 0x0000001c46157220 */ /* 0x040fe20000400000 */
[----:B------:R-:W-:Y:S02]  /*a820*/  HADD2.F32 R122, -RZ, R123.H0_H0 ;  /* 0x2000007bff7a7230 */ /* 0x000fe40000004100 */
[C---:B------:R-:W-:Y:S01]  /*a830*/  FMUL R6, R70.reuse, R6 ;  /* 0x0000000646067220 */ /* 0x040fe20000400000 */
[----:B------:R-:W-:Y:S02]  /*a840*/  HADD2.F32 R72, -RZ, R140.H1_H1 ;  /* 0x3000008cff487230 */ /* 0x000fe40000004100 */
[C---:B------:R-:W-:Y:S01]  /*a850*/  FMUL R7, R70.reuse, R7 ;  /* 0x0000000746077220 */ /* 0x040fe20000400000 */
[----:B------:R-:W-:Y:S02]  /*a860*/  HADD2.F32 R75, -RZ, R141.H0_H0 ;  /* 0x2000008dff4b7230 */ /* 0x000fe40000004100 */
[C---:B------:R-:W-:Y:S01]  /*a870*/  FFMA R6, R73.reuse, R3, R6 ;  /* 0x0000000349067223 */ /* 0x040fe20000000006 */
[----:B------:R-:W-:Y:S02]  /*a880*/  HADD2.F32 R123, -RZ, R123.H1_H1 ;  /* 0x3000007bff7b7230 */ /* 0x000fe40000004100 */
[C---:B------:R-:W-:Y:S01]  /*a890*/  FFMA R7, R73.reuse, R72, R7 ;  /* 0x0000004849077223 */ /* 0x040fe20000000007 */
[C---:B------:R-:W-:Y:S01]  /*a8a0*/  FFMA R8, R73.reuse, R74, R8 ;  /* 0x0000004a49087223 */ /* 0x040fe20000000008 */
[----:B------:R-:W-:Y:S01]  /*a8b0*/  FFMA R9, R73, R76, R9 ;  /* 0x0000004c49097223 */ /* 0x000fe20000000009 */
[--C-:B------:R-:W-:Y:S02]  /*a8c0*/  HADD2.F32 R126, -RZ, R127.reuse.H0_H0 ;  /* 0x2000007fff7e7230 */ /* 0x100fe40000004100 */
[C---:B------:R-:W-:Y:S01]  /*a8d0*/  FMUL R10, R70.reuse, R10 ;  /* 0x0000000a460a7220 */ /* 0x040fe20000400000 */
[----:B------:R-:W-:Y:S01]  /*a8e0*/  F2FP.SATFINITE.E4M3.F32.PACK_AB_MERGE_C R76, R7, R6, RZ ;  /* 0x00000006074c723e */ /* 0x000fe200048070ff */
[C---:B------:R-:W-:Y:S01]  /*a8f0*/  FMUL R7, R70.reuse, R24 ;  /* 0x0000001846077220 */ /* 0x040fe20000400000 */
[----:B------:R-:W-:Y:S02]  /*a900*/  HADD2.F32 R127, -RZ, R127.H1_H1 ;  /* 0x3000007fff7f7230 */ /* 0x000fe40000004100 */
[C---:B------:R-:W-:Y:S01]  /*a910*/  FFMA R10, R73.reuse, R75, R10 ;  /* 0x0000004b490a7223 */ /* 0x040fe2000000000a */
[----:B------:R-:W-:Y:S02]  /*a920*/  HADD2.F32 R72, -RZ, R130.H0_H0 ;  /* 0x20000082ff487230 */ /* 0x000fe40000004100 */
[C---:B------:R-:W-:Y:S01]  /*a930*/  FMUL R11, R70.reuse, R11 ;  /* 0x0000000b460b7220 */ /* 0x040fe20000400000 */
[--C-:B------:R-:W-:Y:S02]  /*a940*/  HADD2.F32 R79, -RZ, R142.reuse.H0_H0 ;  /* 0x2000008eff4f7230 */ /* 0x100fe40000004100 */
[C---:B------:R-:W-:Y:S01]  /*a950*/  FMUL R14, R70.reuse, R14 ;  /* 0x0000000e460e7220 */ /* 0x040fe20000400000 */
[----:B------:R-:W-:Y:S02]  /*a960*/  HADD2.F32 R82, -RZ, R142.H1_H1 ;  /* 0x3000008eff527230 */ /* 0x000fe40000004100 */
[C---:B------:R-:W-:Y:S01]  /*a970*/  FFMA R11, R73.reuse, R78, R11 ;  /* 0x0000004e490b7223 */ /* 0x040fe2000000000b */
[C---:B------:R-:W-:Y:S01]  /*a980*/  FFMA R12, R73.reuse, R77, R12 ;  /* 0x0000004d490c7223 */ /* 0x040fe2000000000c */
[C---:B------:R-:W-:Y:S01]  /*a990*/  FFMA R13, R73.reuse, R80, R13 ;  /* 0x00000050490d7223 */ /* 0x040fe2000000000d */
[----:B------:R-:W-:Y:S01]  /*a9a0*/  FFMA R14, R73, R79, R14 ;  /* 0x0000004f490e7223 */ /* 0x000fe2000000000e */
[----:B------:R-:W-:Y:S01]  /*a9b0*/  HADD2.F32 R75, -RZ, R130.H1_H1 ;  /* 0x30000082ff4b7230 */ /* 0x000fe20000004100 */
[----:B------:R-:W-:Y:S01]  /*a9c0*/  F2FP.SATFINITE.E4M3.F32.PACK_AB_MERGE_C R78, R11, R10, RZ ;  /* 0x0000000a0b4e723e */ /* 0x000fe200048070ff */
[C---:B------:R-:W-:Y:S01]  /*a9d0*/  FMUL R10, R70.reuse, R25 ;  /* 0x00000019460a7220 */ /* 0x040fe20000400000 */
[C---:B------:R-:W-:Y:S01]  /*a9e0*/  FMUL R25, R70.reuse, R32 ;  /* 0x0000002046197220 */ /* 0x040fe20000400000 */
        /* <DEDUP_REMOVED lines=8> */
[C---:B------:R-:W-:Y:S01]  /*aa70*/  FMUL R19, R70.reuse, R19 ;  /* 0x0000001346137220 */ /* 0x040fe20000400000 */
[--C-:B------:R-:W-:Y:S01]  /*aa80*/  HADD2.F32 R88, -RZ, R144.reuse.H0_H0 ;  /* 0x20000090ff587230 */ /* 0x100fe20000004100 */
[----:B------:R-:W-:Y:S01]  /*aa90*/  F2FP.SATFINITE.E4M3.F32.PACK_AB_MERGE_C R14, R15, R14, RZ ;  /* 0x0000000e0f0e723e */ /* 0x000fe200048070ff */
[----:B------:R-:W-:Y:S02]  /*aaa0*/  HADD2.F32 R89, -RZ, R144.H1_H1 ;  /* 0x30000090ff597230 */ /* 0x000fe40000004100 */
[C---:B------:R-:W-:Y:S01]  /*aab0*/  FFMA R19, R73.reuse, R86, R19 ;  /* 0x0000005649137223 */ /* 0x040fe20000000013 */
[C---:B------:R-:W-:Y:S01]  /*aac0*/  FFMA R0, R73.reuse, R85, R0 ;  /* 0x0000005549007223 */ /* 0x040fe20000000000 */
[----:B------:R-:W-:Y:S01]  /*aad0*/  FFMA R2, R73, R87, R2 ;  /* 0x0000005749027223 */ /* 0x000fe20000000002 */
[C---:B------:R-:W-:Y:S01]  /*aae0*/  FMUL R3, R70.reuse, R22 ;  /* 0x0000001646037220 */ /* 0x040fe20000400000 */
[C---:B------:R-:W-:Y:S01]  /*aaf0*/  FMUL R22, R70.reuse, R29 ;  /* 0x0000001d46167220 */ /* 0x040fe20000400000 */
[----:B------:R-:W-:Y:S01]  /*ab00*/  F2FP.SATFINITE.E4M3.F32.PACK_AB_MERGE_C R18, R19, R18, RZ ;  /* 0x000000121312723e */ /* 0x000fe200048070ff */
[C---:B------:R-:W-:Y:S01]  /*ab10*/  FMUL R29, R70.reuse, R36 ;  /* 0x00000024461d7220 */ /* 0x040fe20000400000 */
[C---:B------:R-:W-:Y:S01]  /*ab20*/  FFMA R3, R73.reuse, R88, R3 ;  /* 0x0000005849037223 */ /* 0x040fe20000000003 */
[C---:B------:R-:W-:Y:S01]  /*ab30*/  FMUL R6, R70.reuse, R23 ;  /* 0x0000001746067220 */ /* 0x040fe20000400000 */
[--C-:B------:R-:W-:Y:S02]  /*ab40*/  HADD2.F32 R92, -RZ, R145.reuse.H0_H0 ;  /* 0x20000091ff5c7230 */ /* 0x100fe40000004100 */
[C---:B------:R-:W-:Y:S01]  /*ab50*/  FMUL R11, R70.reuse, R26 ;  /* 0x0000001a460b7220 */ /* 0x040fe20000400000 */
[----:B------:R-:W-:Y:S02]  /*ab60*/  HADD2.F32 R93, -RZ, R145.H1_H1 ;  /* 0x30000091ff5d7230 */ /* 0x000fe40000004100 */
[C---:B------:R-:W-:Y:S01]  /*ab70*/  FFMA R6, R73.reuse, R89, R6 ;  /* 0x0000005949067223 */ /* 0x040fe20000000006 */
[C---:B------:R-:W-:Y:S01]  /*ab80*/  FFMA R7, R73.reuse, R90, R7 ;  /* 0x0000005a49077223 */ /* 0x040fe20000000007 */
[C---:B------:R-:W-:Y:S01]  /*ab90*/  FFMA R10, R73.reuse, R91, R10 ;  /* 0x0000005b490a7223 */ /* 0x040fe2000000000a */
[C---:B------:R-:W-:Y:S01]  /*aba0*/  FFMA R11, R73.reuse, R92, R11 ;  /* 0x0000005c490b7223 */ /* 0x040fe2000000000b */
[----:B------:R-:W-:Y:S01]  /*abb0*/  FMUL R26, R70, R33 ;  /* 0x00000021461a7220 */ /* 0x000fe20000400000 */
[----:B------:R-:W-:Y:S01]  /*abc0*/  F2FP.SATFINITE.E4M3.F32.PACK_AB_MERGE_C R3, R6, R3, RZ ;  /* 0x000000030603723e */ /* 0x000fe200048070ff */
        /* <DEDUP_REMOVED lines=9> */
[C---:B------:R-:W-:Y:S01]  /*ac60*/  FMUL R30, R70.reuse, R37 ;  /* 0x00000025461e7220 */ /* 0x040fe20000400000 */
[C---:B------:R-:W-:Y:S01]  /*ac70*/  FMUL R37, R70.reuse, R44 ;  /* 0x0000002c46257220 */ /* 0x040fe20000400000 */
[C---:B------:R-:W-:Y:S01]  /*ac80*/  FMUL R24, R70.reuse, R31 ;  /* 0x0000001f46187220 */ /* 0x040fe20000400000 */
[--C-:B------:R-:W-:Y:S02]  /*ac90*/  HADD2.F32 R100, -RZ, R147.reuse.H0_H0 ;  /* 0x20000093ff647230 */ /* 0x100fe40000004100 */
[----:B------:R-:W-:Y:S01]  /*aca0*/  FMUL R27, R70, R34 ;  /* 0x00000022461b7220 */ /* 0x000fe20000400000 */
[----:B------:R-:W-:Y:S02]  /*acb0*/  HADD2.F32 R101, -RZ, R147.H1_H1 ;  /* 0x30000093ff657230 */ /* 0x000fe40000004100 */
[C---:B------:R-:W-:Y:S01]  /*acc0*/  FFMA R24, R73.reuse, R97, R24 ;  /* 0x0000006149187223 */ /* 0x040fe20000000018 */
[C---:B------:R-:W-:Y:S01]  /*acd0*/  FFMA R25, R73.reuse, R98, R25 ;  /* 0x0000006249197223 */ /* 0x040fe20000000019 */
[C---:B------:R-:W-:Y:S01]  /*ace0*/  FFMA R26, R73.reuse, R99, R26 ;  /* 0x00000063491a7223 */ /* 0x040fe2000000001a */
[----:B------:R-:W-:Y:S01]  /*acf0*/  F2FP.F16.E4M3.UNPACK_B R152, R152.H1 ;  /* 0x00000098ff98723e */ /* 0x000fe200030006ff */
[C---:B------:R-:W-:Y:S01]  /*ad00*/  FFMA R27, R73.reuse, R100, R27 ;  /* 0x00000064491b7223 */ /* 0x040fe2000000001b */
[----:B------:R-:W-:Y:S01]  /*ad10*/  F2FP.SATFINITE.E4M3.F32.PACK_AB_MERGE_C R6, R24, R23, RZ ;  /* 0x000000171806723e */ /* 0x000fe200048070ff */
[C---:B------:R-:W-:Y:S01]  /*ad20*/  FMUL R34, R70.reuse, R41 ;  /* 0x0000002946227220 */ /* 0x040fe20000400000 */
[C---:B------:R-:W-:Y:S01]  /*ad30*/  FMUL R41, R70.reuse, R48 ;  /* 0x0000003046297220 */ /* 0x040fe20000400000 */
[----:B------:R-:W-:Y:S01]  /*ad40*/  FMUL R28, R70, R35 ;  /* 0x00000023461c7220 */ /* 0x000fe20000400000 */
[----:B------:R-:W-:Y:S01]  /*ad50*/  F2FP.F16.E4M3.UNPACK_B R153, R153.H1 ;  /* 0x00000099ff99723e */ /* 0x000fe200030006ff */
[--C-:B------:R-:W-:Y:S01]  /*ad60*/  HADD2.F32 R104, -RZ, R148.reuse.H0_H0 ;  /* 0x20000094ff687230 */ /* 0x100fe20000004100 */
[----:B------:R-:W-:Y:S01]  /*ad70*/  F2FP.SATFINITE.E4M3.F32.PACK_AB_MERGE_C R6, R22, R21, R6 ;  /* 0x000000151606723e */ /* 0x000fe20004807006 */
[C---:B------:R-:W-:Y:S01]  /*ad80*/  FFMA R28, R73.reuse, R101, R28 ;  /* 0x00000065491c7223 */ /* 0x040fe2000000001c */
[C---:B------:R-:W-:Y:S01]  /*ad90*/  FFMA R29, R73.reuse, R102, R29 ;  /* 0x00000066491d7223 */ /* 0x040fe2000000001d */
[C---:B------:R-:W-:Y:S01]  /*ada0*/  FFMA R30, R73.reuse, R103, R30 ;  /* 0x00000067491e7223 */ /* 0x040fe2000000001e */
[----:B------:R-:W-:Y:S02]  /*adb0*/  HADD2.F32 R105, -RZ, R148.H1_H1 ;  /* 0x30000094ff697230 */ /* 0x000fe40000004100 */
[C---:B------:R-:W-:Y:S01]  /*adc0*/  FMUL R31, R70.reuse, R38 ;  /* 0x00000026461f7220 */ /* 0x040fe20000400000 */
[----:B------:R-:W-:Y:S01]  /*add0*/  F2FP.F16.E4M3.UNPACK_B R154, R154.H1 ;  /* 0x0000009aff9a723e */ /* 0x000fe200030006ff */
[C---:B------:R-:W-:Y:S01]  /*ade0*/  FMUL R38, R70.reuse, R45 ;  /* 0x0000002d46267220 */ /* 0x040fe20000400000 */
[C---:B------:R-:W-:Y:S01]  /*adf0*/  FMUL R45, R70.reuse, R52 ;  /* 0x00000034462d7220 */ /* 0x040fe20000400000 */
[----:B------:R-:W-:Y:S01]  /*ae00*/  F2FP.F16.E4M3.UNPACK_B R155, R155.H1 ;  /* 0x0000009bff9b723e */ /* 0x000fe200030006ff */
[----:B------:R-:W-:Y:S01]  /*ae10*/  FFMA R31, R73, R104, R31 ;  /* 0x00000068491f7223 */ /* 0x000fe2000000001f */
[----:B------:R-:W-:Y:S01]  /*ae20*/  FMUL R52, R70, R59 ;  /* 0x0000003b46347220 */ /* 0x000fe20000400000 */
[----:B------:R-:W-:Y:S01]  /*ae30*/  IADD3 R68, PT, PT, R68, 0x1, RZ ;  /* 0x0000000144447810 */ /* 0x000fe20007ffe0ff */
[C---:B------:R-:W-:Y:S01]  /*ae40*/  FMUL R59, R70.reuse, R66 ;  /* 0x00000042463b7220 */ /* 0x040fe20000400000 */
[----:B------:R-:W-:Y:S01]  /*ae50*/  F2FP.SATFINITE.E4M3.F32.PACK_AB_MERGE_C R66, R13, R12, R14 ;  /* 0x0000000c0d42723e */ /* 0x000fe2000480700e */
[C---:B------:R-:W-:Y:S01]  /*ae60*/  FMUL R32, R70.reuse, R39 ;  /* 0x0000002746207220 */ /* 0x040fe20000400000 */
[--C-:B------:R-:W-:Y:S02]  /*ae70*/  HADD2.F32 R108, -RZ, R149.reuse.H0_H0 ;  /* 0x20000095ff6c7230 */ /* 0x100fe40000004100 */
[C---:B------:R-:W-:Y:S01]  /*ae80*/  FMUL R35, R70.reuse, R42 ;  /* 0x0000002a46237220 */ /* 0x040fe20000400000 */
[----:B------:R-:W-:Y:S02]  /*ae90*/  HADD2.F32 R109, -RZ, R149.H1_H1 ;  /* 0x30000095ff6d7230 */ /* 0x000fe40000004100 */
[C---:B------:R-:W-:Y:S01]  /*aea0*/  FFMA R32, R73.reuse, R105, R32 ;  /* 0x0000006949207223 */ /* 0x040fe20000000020 */
[----:B------:R-:W-:Y:S01]  /*aeb0*/  FMUL R36, R70, R43 ;  /* 0x0000002b46247220 */ /* 0x000fe20000400000 */
[C---:B------:R-:W-:Y:S01]  /*aec0*/  FFMA R33, R73.reuse, R106, R33 ;  /* 0x0000006a49217223 */ /* 0x040fe20000000021 */
[C---:B------:R-:W-:Y:S01]  /*aed0*/  FFMA R34, R73.reuse, R107, R34 ;  /* 0x0000006b49227223 */ /* 0x040fe20000000022 */
[--C-:B------:R-:W-:Y:S01]  /*aee0*/  HADD2.F32 R112, -RZ, R150.reuse.H0_H0 ;  /* 0x20000096ff707230 */ /* 0x100fe20000004100 */
[----:B------:R-:W-:Y:S01]  /*aef0*/  F2FP.SATFINITE.E4M3.F32.PACK_AB_MERGE_C R32, R32, R31, RZ ;  /* 0x0000001f2020723e */ /* 0x000fe200048070ff */
[C---:B------:R-:W-:Y:S01]  /*af00*/  FFMA R35, R73.reuse, R108, R35 ;  /* 0x0000006c49237223 */ /* 0x040fe20000000023 */
[----:B------:R-:W-:Y:S02]  /*af10*/  HADD2.F32 R113, -RZ, R150.H1_H1 ;  /* 0x30000096ff717230 */ /* 0x000fe40000004100 */
[----:B------:R-:W-:Y:S01]  /*af20*/  FMUL R39, R70, R46 ;  /* 0x0000002e46277220 */ /* 0x000fe20000400000 */
[----:B------:R-:W-:Y:S01]  /*af30*/  F2FP.SATFINITE.E4M3.F32.PACK_AB_MERGE_C R32, R30, R29, R32 ;  /* 0x0000001d1e20723e */ /* 0x000fe20004807020 */
[C---:B------:R-:W-:Y:S01]  /*af40*/  FFMA R36, R73.reuse, R109, R36 ;  /* 0x0000006d49247223 */ /* 0x040fe20000000024 */
[C---:B------:R-:W-:Y:S01]  /*af50*/  FMUL R40, R70.reuse, R47 ;  /* 0x0000002f46287220 */ /* 0x040fe20000400000 */
[C---:B------:R-:W-:Y:S01]  /*af60*/  FFMA R37, R73.reuse, R110, R37 ;  /* 0x0000006e49257223 */ /* 0x040fe20000000025 */
[C---:B------:R-:W-:Y:S01]  /*af70*/  FFMA R38, R73.reuse, R111, R38 ;  /* 0x0000006f49267223 */ /* 0x040fe20000000026 */
[C---:B------:R-:W-:Y:S01]  /*af80*/  FMUL R42, R70.reuse, R49 ;  /* 0x00000031462a7220 */ /* 0x040fe20000400000 */
        /* <DEDUP_REMOVED lines=8> */
[C---:B------:R-:W-:Y:S01]  /*b010*/  FMUL R57, R70.reuse, R64 ;  /* 0x0000004046397220 */ /* 0x040fe20000400000 */
[----:B------:R-:W-:Y:S01]  /*b020*/  FFMA R42, R73, R115, R42 ;  /* 0x00000073492a7223 */ /* 0x000fe2000000002a */
[C---:B------:R-:W-:Y:S01]  /*b030*/  FMUL R46, R70.reuse, R53 ;  /* 0x00000035462e7220 */ /* 0x040fe20000400000 */
[--C-:B------:R-:W-:Y:S01]  /*b040*/  HADD2.F32 R120, -RZ, R152.reuse.H0_H0 ;  /* 0x20000098ff787230 */ /* 0x100fe20000004100 */
[----:B------:R-:W-:Y:S01]  /*b050*/  F2FP.SATFINITE.E4M3.F32.PACK_AB_MERGE_C R64, R5, R4, R76 ;  /* 0x000000040540723e */ /* 0x000fe2000480704c */
[C---:B------:R-:W-:Y:S01]  /*b060*/  FMUL R51, R70.reuse, R58 ;  /* 0x0000003a46337220 */ /* 0x040fe20000400000 */
[C---:B------:R-:W-:Y:S01]  /*b070*/  FMUL R53, R70.reuse, R60 ;  /* 0x0000003c46357220 */ /* 0x040fe20000400000 */
[C---:B------:R-:W-:Y:S01]  /*b080*/  FFMA R43, R73.reuse, R116, R43 ;  /* 0x00000074492b7223 */ /* 0x040fe2000000002b */
[----:B------:R-:W-:Y:S02]  /*b090*/  HADD2.F32 R121, -RZ, R152.H1_H1 ;  /* 0x30000098ff797230 */ /* 0x000fe40000004100 */
[C---:B------:R-:W-:Y:S01]  /*b0a0*/  FMUL R47, R70.reuse, R54 ;  /* 0x00000036462f7220 */ /* 0x040fe20000400000 */
[C---:B------:R-:W-:Y:S01]  /*b0b0*/  FMUL R58, R70.reuse, R65 ;  /* 0x00000041463a7220 */ /* 0x040fe20000400000 */
[----:B------:R-:W-:Y:S01]  /*b0c0*/  FMUL R60, R70, R67 ;  /* 0x00000043463c7220 */ /* 0x000fe20000400000 */
[----:B------:R-:W-:Y:S01]  /*b0d0*/  F2FP.SATFINITE.E4M3.F32.PACK_AB_MERGE_C R5, R20, R11, RZ ;  /* 0x0000000b1405723e */ /* 0x000fe200048070ff */
[----:B------:R-:W-:Y:S01]  /*b0e0*/  FFMA R44, R73, R117, R44 ;  /* 0x00000075492c7223 */ /* 0x000fe2000000002c */
[C---:B------:R-:W-:Y:S01]  /*b0f0*/  FMUL R48, R70.reuse, R55 ;  /* 0x0000003746307220 */ /* 0x040fe20000400000 */
[----:B------:R-:W-:Y:S01]  /*b100*/  F2FP.SATFINITE.E4M3.F32.PACK_AB_MERGE_C R65, R9, R8, R78 ;  /* 0x000000080941723e */ /* 0x000fe2000480704e */
[----:B------:R-:W-:Y:S01]  /*b110*/  FFMA R45, R73, R118, R45 ;  /* 0x00000076492d7223 */ /* 0x000fe2000000002d */
[----:B------:R-:W-:Y:S01]  /*b120*/  F2FP.SATFINITE.E4M3.F32.PACK_AB_MERGE_C R67, R17, R16, R18 ;  /* 0x000000101143723e */ /* 0x000fe20004807012 */
[----:B------:R-:W-:Y:S01]  /*b130*/  FMUL R49, R70, R56 ;  /* 0x0000003846317220 */ /* 0x000fe20000400000 */
[C---:B------:R-:W-:Y:S01]  /*b140*/  FFMA R46, R73.reuse, R119, R46 ;  /* 0x00000077492e7223 */ /* 0x040fe2000000002e */
[--C-:B------:R-:W-:Y:S02]  /*b150*/  HADD2.F32 R124, -RZ, R153.reuse.H0_H0 ;  /* 0x20000099ff7c7230 */ /* 0x100fe40000004100 */
[C---:B------:R-:W-:Y:S01]  /*b160*/  FFMA R47, R73.reuse, R120, R47 ;  /* 0x00000078492f7223 */ /* 0x040fe2000000002f */
[----:B------:R1:W-:Y:S01]  /*b170*/  STS.128 [R137+UR44+0xa200], R64 ;  /* 0x00a2004089007988 */ /* 0x0003e20008000c2c */
[----:B------:R-:W-:Y:S01]  /*b180*/  HADD2.F32 R125, -RZ, R153.H1_H1 ;  /* 0x30000099ff7d7230 */ /* 0x000fe20000004100 */
[----:B------:R-:W-:Y:S01]  /*b190*/  F2FP.SATFINITE.E4M3.F32.PACK_AB_MERGE_C R5, R10, R7, R5 ;  /* 0x000000070a05723e */ /* 0x000fe20004807005 */
[C---:B------:R-:W-:Y:S01]  /*b1a0*/  FFMA R48, R73.reuse, R121, R48 ;  /* 0x0000007949307223 */ /* 0x040fe20000000030 */
[----:B------:R-:W-:Y:S01]  /*b1b0*/  F2FP.SATFINITE.E4M3.F32.PACK_AB_MERGE_C R7, R28, R27, RZ ;  /* 0x0000001b1c07723e */ /* 0x000fe200048070ff */
        /* <DEDUP_REMOVED lines=8> */
[----:B------:R-:W-:Y:S01]  /*b240*/  FMUL R56, R70, R63 ;  /* 0x0000003f46387220 */ /* 0x000fe20000400000 */
[----:B------:R-:W-:Y:S01]  /*b250*/  F2FP.SATFINITE.E4M3.F32.PACK_AB_MERGE_C R4, R2, R0, R3 ;  /* 0x000000000204723e */ /* 0x000fe20004807003 */
[C---:B------:R-:W-:Y:S01]  /*b260*/  FFMA R53, R73.reuse, R126, R53 ;  /* 0x0000007e49357223 */ /* 0x040fe20000000035 */
[----:B------:R-:W-:Y:S01]  /*b270*/  F2FP.SATFINITE.E4M3.F32.PACK_AB_MERGE_C R7, R26, R25, R7 ;  /* 0x000000191a07723e */ /* 0x000fe20004807007 */
[C---:B------:R-:W-:Y:S01]  /*b280*/  FFMA R54, R73.reuse, R127, R54 ;  /* 0x0000007f49367223 */ /* 0x040fe20000000036 */
[--C-:B------:R-:W-:Y:S02]  /*b290*/  HADD2.F32 R74, -RZ, R155.reuse.H0_H0 ;  /* 0x2000009bff4a7230 */ /* 0x100fe40000004100 */
[C---:B------:R-:W-:Y:S01]  /*b2a0*/  FFMA R55, R73.reuse, R128, R55 ;  /* 0x0000008049377223 */ /* 0x040fe20000000037 */
[----:B------:R-:W-:Y:S01]  /*b2b0*/  HADD2.F32 R131, -RZ, R155.H1_H1 ;  /* 0x3000009bff837230 */ /* 0x000fe20000004100 */
[----:B------:R1:W-:Y:S01]  /*b2c0*/  STS.128 [R176+0xa010], R4 ;  /* 0x00a01004b0007388 */ /* 0x0003e20000000c00 */
[----:B------:R-:W-:Y:S01]  /*b2d0*/  F2FP.SATFINITE.E4M3.F32.PACK_AB_MERGE_C R35, R36, R35, RZ ;  /* 0x000000232423723e */ /* 0x000fe200048070ff */
[C---:B------:R-:W-:Y:S01]  /*b2e0*/  FFMA R56, R73.reuse, R129, R56 ;  /* 0x0000008149387223 */ /* 0x040fe20000000038 */
[----:B------:R-:W-:Y:S01]  /*b2f0*/  F2FP.SATFINITE.E4M3.F32.PACK_AB_MERGE_C R39, R40, R39, RZ ;  /* 0x000000272827723e */ /* 0x000fe200048070ff */
[C---:B------:R-:W-:Y:S01]  /*b300*/  FFMA R57, R73.reuse, R72, R57 ;  /* 0x0000004849397223 */ /* 0x040fe20000000039 */
[----:B------:R-:W-:Y:S01]  /*b310*/  F2FP.SATFINITE.E4M3.F32.PACK_AB_MERGE_C R43, R44, R43, RZ ;  /* 0x0000002b2c2b723e */ /* 0x000fe200048070ff */
[C---:B------:R-:W-:Y:S01]  /*b320*/  FFMA R58, R73.reuse, R75, R58 ;  /* 0x0000004b493a7223 */ /* 0x040fe2000000003a */
[C---:B------:R-:W-:Y:S01]  /*b330*/  FFMA R59, R73.reuse, R74, R59 ;  /* 0x0000004a493b7223 */ /* 0x040fe2000000003b */
[----:B------:R-:W-:Y:S01]  /*b340*/  F2FP.SATFINITE.E4M3.F32.PACK_AB_MERGE_C R33, R34, R33, R35 ;  /* 0x000000212221723e */ /* 0x000fe20004807023 */
        /* <DEDUP_REMOVED lines=11> */
[----:B------:R-:W-:Y:S05]  /*b400*/  F2FP.SATFINITE.E4M3.F32.PACK_AB_MERGE_C R51, R58, R57, R59 ;  /* 0x000000393a33723e */ /* 0x000fea000480703b */
        /* <DEDUP_REMOVED lines=18> */
.L_x_132:
[----:B------:R-:W-:Y:S05]  /*b530*/  BSYNC.RECONVERGENT B0 ;  /* 0x0000000000007941 */ /* 0x000fea0003800200 */
.L_x_131:
[----:B------:R-:W-:Y:S01]  /*b540*/  R2UR UR4, R160 ;  /* 0x00000000a00472ca */ /* 0x000fe200000e0000 */
[----:B------:R-:W-:Y:S01]  /*b550*/  BAR.SYNC.DEFER_BLOCKING 0x1, 0x80 ;  /* 0x0042000000007b1d */ /* 0x000fe20000010000 */
[----:B------:R-:W-:Y:S01]  /*b560*/  ISETP.NE.AND P0, PT, R162, 0x2, PT ;  /* 0x00000002a200780c */ /* 0x000fe20003f05270 */
[----:B------:R-:W-:Y:S01]  /*b570*/  UISETP.NE.AND UP0, UPT, UR45, URZ, UPT ;  /* 0x000000ff2d00728c */ /* 0x000fe2000bf05270 */
[----:B------:R-:W-:Y:S01]  /*b580*/  ISETP.NE.AND P1, PT, R68, 0x2, PT ;  /* 0x000000024400780c */ /* 0x000fe20003f25270 */
[----:B------:R-:W-:Y:S01]  /*b590*/  UIADD3 UR20, UPT, UPT, UR37, UR59, URZ ;  /* 0x0000003b25147290 */ /* 0x000fe2000fffe0ff */
[----:B------:R-:W-:Y:S02]  /*b5a0*/  SEL R0, RZ, 0x1, P0 ;  /* 0x00000001ff007807 */ /* 0x000fe40000000000 */
[----:B------:R-:W-:Y:S02]  /*b5b0*/  SEL R3, RZ, 0x1, P1 ;  /* 0x00000001ff037807 */ /* 0x000fe40000800000 */
[----:B------:R-:W-:Y:S02]  /*b5c0*/  LOP3.LUT R167, R167, R0, RZ, 0x3c, !PT ;  /* 0x00000000a7a77212 */ /* 0x000fe400078e3cff */
[----:B------:R-:W-:Y:S01]  /*b5d0*/  LOP3.LUT R168, R168, R3, RZ, 0x3c, !PT ;  /* 0x00000003a8a87212 */ /* 0x000fe200078e3cff */
[----:B------:R-:W-:Y:S01]  /*b5e0*/  UIADD3 UR16, UPT, UPT, UR38, UR4, URZ ;  /* 0x0000000426107290 */ /* 0x000fe2000fffe0ff */
[----:B------:R-:W-:Y:S02]  /*b5f0*/  SEL R162, R162, RZ, P0 ;  /* 0x000000ffa2a27207 */ /* 0x000fe40000000000 */
[----:B------:R-:W-:Y:S01]  /*b600*/  SEL R68, R68, RZ, P1 ;  /* 0x000000ff44447207 */ /* 0x000fe20000800000 */
[----:B------:R-:W-:Y:S01]  /*b610*/  UMOV UR36, UR58 ;  /* 0x0000003a00247c82 */ /* 0x000fe20008000000 */
[----:B------:R-:W-:Y:S07]  /*b620*/  BRA.U UP0, `(.L_x_133) ;  /* 0xffffff9900747547 */ /* 0x000fee000b83ffff */
[----:B------:R-:W-:Y:S05]  /*b630*/  EXIT ;  /* 0x000000000000794d */ /* 0x000fea0003800000 */
.L_x_24:
[----:B--2---:R2:W3:Y:S02]  /*b640*/  SYNCS.PHASECHK.TRANS64.TRYWAIT P0, [R0+URZ+0xf0], R3 ;  /* 0x0000f003000075a7 */ /* 0x0044e400080011ff */
[----:B---3--:R-:W-:Y:S05]  /*b650*/  @!P0 NANOSLEEP.SYNCS 0x989680 ;  /* 0x009896800000895d */ /* 0x008fea0003900000 */
[----:B------:R-:W3:Y:S02]  /*b660*/  @!P0 SYNCS.PHASECHK.TRANS64 P0, [R0+URZ+0xf0], R3 ;  /* 0x0000f003000085a7 */ /* 0x000ee400080010ff */
[----:B---3--:R-:W-:Y:S05]  /*b670*/  @!P0 BRA `(.L_x_24) ;  /* 0xfffffffc00f08947 */ /* 0x008fea000383ffff */
[----:B------:R-:W-:Y:S05]  /*b680*/  BRA `(.L_x_134) ;  /* 0xffffff6000887947 */ /* 0x000fea000383ffff */
.L_x_27:
[----:B--2---:R-:W-:-:S07]  /*b690*/  MOV R0, UR33 ;  /* 0x0000002100007c02 */ /* 0x004fce0008000f00 */
.L_x_135:
[----:B--2---:R2:W3:Y:S02]  /*b6a0*/  SYNCS.PHASECHK.TRANS64.TRYWAIT P0, [R0+URZ+0x28], R3 ;  /* 0x00002803000075a7 */ /* 0x0044e400080011ff */
[----:B---3--:R-:W-:Y:S05]  /*b6b0*/  @!P0 NANOSLEEP.SYNCS 0x989680 ;  /* 0x009896800000895d */ /* 0x008fea0003900000 */
[----:B------:R-:W3:Y:S02]  /*b6c0*/  @!P0 SYNCS.PHASECHK.TRANS64 P0, [R0+URZ+0x28], R3 ;  /* 0x00002803000085a7 */ /* 0x000ee400080010ff */
[----:B---3--:R-:W-:Y:S05]  /*b6d0*/  @!P0 BRA `(.L_x_135) ;  /* 0xfffffffc00f08947 */ /* 0x008fea000383ffff */
[----:B------:R-:W-:Y:S05]  /*b6e0*/  BRA `(.L_x_26) ;  /* 0xffffff6000c87947 */ /* 0x000fea000383ffff */
.L_x_34:
[----:B-1----:R-:W-:-:S07]  /*b6f0*/  MOV R0, UR17 ;  /* 0x0000001100007c02 */ /* 0x002fce0008000f00 */
.L_x_136:
[----:B-1----:R1:W2:Y:S02]  /*b700*/  SYNCS.PHASECHK.TRANS64.TRYWAIT P0, [R0+URZ+0x28], R3 ;  /* 0x00002803000075a7 */ /* 0x0022a400080011ff */
[----:B--2---:R-:W-:Y:S05]  /*b710*/  @!P0 NANOSLEEP.SYNCS 0x989680 ;  /* 0x009896800000895d */ /* 0x004fea0003900000 */
[----:B------:R-:W2:Y:S02]  /*b720*/  @!P0 SYNCS.PHASECHK.TRANS64 P0, [R0+URZ+0x28], R3 ;  /* 0x00002803000085a7 */ /* 0x000ea400080010ff */
[----:B--2---:R-:W-:Y:S05]  /*b730*/  @!P0 BRA `(.L_x_136) ;  /* 0xfffffffc00f08947 */ /* 0x004fea000383ffff */
[----:B------:R-:W-:Y:S05]  /*b740*/  BRA `(.L_x_33) ;  /* 0xffffff6400847947 */ /* 0x000fea000383ffff */
.L_x_39:
[----:B-1----:R1:W2:Y:S02]  /*b750*/  SYNCS.PHASECHK.TRANS64.TRYWAIT P0, [R3+URZ+0xa0], R0 ;  /* 0x0000a000030075a7 */ /* 0x0022a400080011ff */
[----:B--2---:R-:W-:Y:S05]  /*b760*/  @!P0 NANOSLEEP.SYNCS 0x989680 ;  /* 0x009896800000895d */ /* 0x004fea0003900000 */
[----:B------:R-:W2:Y:S02]  /*b770*/  @!P0 SYNCS.PHASECHK.TRANS64 P0, [R3+URZ+0xa0], R0 ;  /* 0x0000a000030085a7 */ /* 0x000ea400080010ff */
[----:B--2---:R-:W-:Y:S05]  /*b780*/  @!P0 BRA `(.L_x_39) ;  /* 0xfffffffc00f08947 */ /* 0x004fea000383ffff */
[----:B------:R-:W-:Y:S05]  /*b790*/  BRA `(.L_x_137) ;  /* 0xffffff6800247947 */ /* 0x000fea000383ffff */
.L_x_43:
[----:B-1----:R-:W-:-:S07]  /*b7a0*/  MOV R0, UR4 ;  /* 0x0000000400007c02 */ /* 0x002fce0008000f00 */
.L_x_138:
[----:B-1----:R1:W2:Y:S02]  /*b7b0*/  SYNCS.PHASECHK.TRANS64.TRYWAIT P0, [R0+URZ], R3 ;  /* 0x00000003000075a7 */ /* 0x0022a400080011ff */
[----:B--2---:R-:W-:Y:S05]  /*b7c0*/  @!P0 NANOSLEEP.SYNCS 0x989680 ;  /* 0x009896800000895d */ /* 0x004fea0003900000 */
[----:B------:R-:W2:Y:S02]  /*b7d0*/  @!P0 SYNCS.PHASECHK.TRANS64 P0, [R0+URZ], R3 ;  /* 0x00000003000085a7 */ /* 0x000ea400080010ff */
[----:B--2---:R-:W-:Y:S05]  /*b7e0*/  @!P0 BRA `(.L_x_138) ;  /* 0xfffffffc00f08947 */ /* 0x004fea000383ffff */
[----:B------:R-:W-:Y:S05]  /*b7f0*/  BRA `(.L_x_139) ;  /* 0xffffff6c00cc7947 */ /* 0x000fea000383ffff */
.L_x_44:
[----:B------:R-:W-:-:S07]  /*b800*/  MOV R0, UR5 ;  /* 0x0000000500007c02 */ /* 0x000fce0008000f00 */
.L_x_140:
[----:B-1----:R1:W2:Y:S02]  /*b810*/  SYNCS.PHASECHK.TRANS64.TRYWAIT P0, [R0+URZ], R3 ;  /* 0x00000003000075a7 */ /* 0x0022a400080011ff */
[----:B--2---:R-:W-:Y:S05]  /*b820*/  @!P0 NANOSLEEP.SYNCS 0x989680 ;  /* 0x009896800000895d */ /* 0x004fea0003900000 */
[----:B------:R-:W2:Y:S02]  /*b830*/  @!P0 SYNCS.PHASECHK.TRANS64 P0, [R0+URZ], R3 ;  /* 0x00000003000085a7 */ /* 0x000ea400080010ff */
[----:B--2---:R-:W-:Y:S05]  /*b840*/  @!P0 BRA `(.L_x_140) ;  /* 0xfffffffc00f08947 */ /* 0x004fea000383ffff */
[----:B------:R-:W-:Y:S05]  /*b850*/  BRA `(.L_x_141) ;  /* 0xffffff6c00d87947 */ /* 0x000fea000383ffff */
.L_x_45:
[----:B------:R-:W-:-:S07]  /*b860*/  MOV R0, UR5 ;  /* 0x0000000500007c02 */ /* 0x000fce0008000f00 */
.L_x_142:
[----:B-1----:R1:W2:Y:S02]  /*b870*/  SYNCS.PHASECHK.TRANS64.TRYWAIT P0, [R0+URZ], R3 ;  /* 0x00000003000075a7 */ /* 0x0022a400080011ff */
[----:B--2---:R-:W-:Y:S05]  /*b880*/  @!P0 NANOSLEEP.SYNCS 0x989680 ;  /* 0x009896800000895d */ /* 0x004fea0003900000 */
[----:B------:R-:W2:Y:S02]  /*b890*/  @!P0 SYNCS.PHASECHK.TRANS64 P0, [R0+URZ], R3 ;  /* 0x00000003000085a7 */ /* 0x000ea400080010ff */
[----:B--2---:R-:W-:Y:S05]  /*b8a0*/  @!P0 BRA `(.L_x_142) ;  /* 0xfffffffc00f08947 */ /* 0x004fea000383ffff */
[----:B------:R-:W-:Y:S05]  /*b8b0*/  BRA `(.L_x_143) ;  /* 0xffffff6c00e47947 */ /* 0x000fea000383ffff */
.L_x_46:
[----:B------:R-:W-:-:S07]  /*b8c0*/  MOV R0, UR5 ;  /* 0x0000000500007c02 */ /* 0x000fce0008000f00 */
.L_x_144:
[----:B-1----:R1:W2:Y:S02]  /*b8d0*/  SYNCS.PHASECHK.TRANS64.TRYWAIT P0, [R0+URZ], R3 ;  /* 0x00000003000075a7 */ /* 0x0022a400080011ff */
[----:B--2---:R-:W-:Y:S05]  /*b8e0*/  @!P0 NANOSLEEP.SYNCS 0x989680 ;  /* 0x009896800000895d */ /* 0x004fea0003900000 */
[----:B------:R-:W2:Y:S02]  /*b8f0*/  @!P0 SYNCS.PHASECHK.TRANS64 P0, [R0+URZ], R3 ;  /* 0x00000003000085a7 */ /* 0x000ea400080010ff */
[----:B--2---:R-:W-:Y:S05]  /*b900*/  @!P0 BRA `(.L_x_144) ;  /* 0xfffffffc00f08947 */ /* 0x004fea000383ffff */
[----:B------:R-:W-:Y:S05]  /*b910*/  BRA `(.L_x_145) ;  /* 0xffffff6c00f07947 */ /* 0x000fea000383ffff */
.L_x_49:
[----:B-1----:R1:W2:Y:S02]  /*b920*/  SYNCS.PHASECHK.TRANS64.TRYWAIT P0, [R2+URZ+0xe0], R5 ;  /* 0x0000e005020075a7 */ /* 0x0022a400080011ff */
[----:B--2---:R-:W-:Y:S05]  /*b930*/  @!P0 NANOSLEEP.SYNCS 0x989680 ;  /* 0x009896800000895d */ /* 0x004fea0003900000 */
[----:B------:R-:W2:Y:S02]  /*b940*/  @!P0 SYNCS.PHASECHK.TRANS64 P0, [R2+URZ+0xe0], R5 ;  /* 0x0000e005020085a7 */ /* 0x000ea400080010ff */
[----:B--2---:R-:W-:Y:S05]  /*b950*/  @!P0 BRA `(.L_x_49) ;  /* 0xfffffffc00f08947 */ /* 0x004fea000383ffff */
[----:B------:R-:W-:Y:S05]  /*b960*/  BRA `(.L_x_146) ;  /* 0xffffff7000547947 */ /* 0x000fea000383ffff */
.L_x_50:
[----:B------:R-:W-:-:S07]  /*b970*/  MOV R2, UR4 ;  /* 0x0000000400027c02 */ /* 0x000fce0008000f00 */
.L_x_147:
[----:B-1----:R1:W2:Y:S02]  /*b980*/  SYNCS.PHASECHK.TRANS64.TRYWAIT P0, [R2+URZ+0xb0], R5 ;  /* 0x0000b005020075a7 */ /* 0x0022a400080011ff */
[----:B--2---:R-:W-:Y:S05]  /*b990*/  @!P0 NANOSLEEP.SYNCS 0x989680 ;  /* 0x009896800000895d */ /* 0x004fea0003900000 */
[----:B------:R-:W2:Y:S02]  /*b9a0*/  @!P0 SYNCS.PHASECHK.TRANS64 P0, [R2+URZ+0xb0], R5 ;  /* 0x0000b005020085a7 */ /* 0x000ea400080010ff */
[----:B--2---:R-:W-:Y:S05]  /*b9b0*/  @!P0 BRA `(.L_x_147) ;  /* 0xfffffffc00f08947 */ /* 0x004fea000383ffff */
[----:B------:R-:W-:Y:S05]  /*b9c0*/  BRA `(.L_x_148) ;  /* 0xffffff7000647947 */ /* 0x000fea000383ffff */
.L_x_51:
[----:B-1----:R1:W2:Y:S02]  /*b9d0*/  SYNCS.PHASECHK.TRANS64.TRYWAIT P1, [R2+URZ+0xa0], R5 ;  /* 0x0000a005020075a7 */ /* 0x0022a400080211ff */
[----:B--2---:R-:W-:Y:S05]  /*b9e0*/  @!P1 NANOSLEEP.SYNCS 0x989680 ;  /* 0x009896800000995d */ /* 0x004fea0003900000 */
[----:B------:R-:W2:Y:S02]  /*b9f0*/  @!P1 SYNCS.PHASECHK.TRANS64 P1, [R2+URZ+0xa0], R5 ;  /* 0x0000a005020095a7 */ /* 0x000ea400080210ff */
[----:B--2---:R-:W-:Y:S05]  /*ba00*/  @!P1 BRA `(.L_x_51) ;  /* 0xfffffffc00f09947 */ /* 0x004fea000383ffff */
[----:B------:R-:W-:Y:S05]  /*ba10*/  BRA `(.L_x_149) ;  /* 0xffffff7000947947 */ /* 0x000fea000383ffff */
.L_x_54:
[----:B------:R-:W-:-:S07]  /*ba20*/  MOV R0, UR4 ;  /* 0x0000000400007c02 */ /* 0x000fce0008000f00 */
.L_x_150:
[----:B-1----:R1:W2:Y:S02]  /*ba30*/  SYNCS.PHASECHK.TRANS64.TRYWAIT P0, [R0+URZ+0xb0], R3 ;  /* 0x0000b003000075a7 */ /* 0x0022a400080011ff */
[----:B--2---:R-:W-:Y:S05]  /*ba40*/  @!P0 NANOSLEEP.SYNCS 0x989680 ;  /* 0x009896800000895d */ /* 0x004fea0003900000 */
[----:B------:R-:W2:Y:S02]  /*ba50*/  @!P0 SYNCS.PHASECHK.TRANS64 P0, [R0+URZ+0xb0], R3 ;  /* 0x0000b003000085a7 */ /* 0x000ea400080010ff */
[----:B--2---:R-:W-:Y:S05]  /*ba60*/  @!P0 BRA `(.L_x_150) ;  /* 0xfffffffc00f08947 */ /* 0x004fea000383ffff */
[----:B------:R-:W-:Y:S05]  /*ba70*/  BRA `(.L_x_53) ;  /* 0xffffff7000e87947 */ /* 0x000fea000383ffff */
.L_x_61:
[----:B-1----:R1:W2:Y:S02]  /*ba80*/  SYNCS.PHASECHK.TRANS64.TRYWAIT P1, [R0+URZ+0xa0], R5 ;  /* 0x0000a005000075a7 */ /* 0x0022a400080211ff */
[----:B--2---:R-:W-:Y:S05]  /*ba90*/  @!P1 NANOSLEEP.SYNCS 0x989680 ;  /* 0x009896800000995d */ /* 0x004fea0003900000 */
[----:B------:R-:W2:Y:S02]  /*baa0*/  @!P1 SYNCS.PHASECHK.TRANS64 P1, [R0+URZ+0xa0], R5 ;  /* 0x0000a005000095a7 */ /* 0x000ea400080210ff */
[----:B--2---:R-:W-:Y:S05]  /*bab0*/  @!P1 BRA `(.L_x_61) ;  /* 0xfffffffc00f09947 */ /* 0x004fea000383ffff */
[----:B------:R-:W-:Y:S05]  /*bac0*/  BRA `(.L_x_151) ;  /* 0xffffff7800487947 */ /* 0x000fea000383ffff */
.L_x_62:
[----:B------:R-:W-:-:S07]  /*bad0*/  MOV R3, UR18 ;  /* 0x0000001200037c02 */ /* 0x000fce0008000f00 */
.L_x_152:
[----:B-1----:R1:W2:Y:S02]  /*bae0*/  SYNCS.PHASECHK.TRANS64.TRYWAIT P0, [R3+URZ+0xd0], R0 ;  /* 0x0000d000030075a7 */ /* 0x0022a400080011ff */
[----:B--2---:R-:W-:Y:S05]  /*baf0*/  @!P0 NANOSLEEP.SYNCS 0x989680 ;  /* 0x009896800000895d */ /* 0x004fea0003900000 */
[----:B------:R-:W2:Y:S02]  /*bb00*/  @!P0 SYNCS.PHASECHK.TRANS64 P0, [R3+URZ+0xd0], R0 ;  /* 0x0000d000030085a7 */ /* 0x000ea400080010ff */
[----:B--2---:R-:W-:Y:S05]  /*bb10*/  @!P0 BRA `(.L_x_152) ;  /* 0xfffffffc00f08947 */ /* 0x004fea000383ffff */
[----:B------:R-:W-:Y:S05]  /*bb20*/  BRA `(.L_x_153) ;  /* 0xffffff78007c7947 */ /* 0x000fea000383ffff */
.L_x_65:
[----:B------:R-:W-:Y:S07]  /*bb30*/  MOV R0, UR6 ;  /* 0x0000000600007c02 */ /* 0x000fee0008000f00 */
.L_x_154:
[----:B-1----:R1:W2:Y:S02]  /*bb40*/  SYNCS.PHASECHK.TRANS64.TRYWAIT P0, [R0+URZ], R3 ;  /* 0x00000003000075a7 */ /* 0x0022a400080011ff */
[----:B--2---:R-:W-:Y:S05]  /*bb50*/  @!P0 NANOSLEEP.SYNCS 0x989680 ;  /* 0x009896800000895d */ /* 0x004fea0003900000 */
[----:B------:R-:W2:Y:S02]  /*bb60*/  @!P0 SYNCS.PHASECHK.TRANS64 P0, [R0+URZ], R3 ;  /* 0x00000003000085a7 */ /* 0x000ea400080010ff */
[----:B--2---:R-:W-:Y:S05]  /*bb70*/  @!P0 BRA `(.L_x_154) ;  /* 0xfffffffc00f08947 */ /* 0x004fea000383ffff */
[----:B------:R-:W-:Y:S05]  /*bb80*/  BRA `(.L_x_64) ;  /* 0xffffff78009c7947 */ /* 0x000fea000383ffff */
.L_x_68:
[----:B------:R-:W-:-:S07]  /*bb90*/  MOV R0, UR4 ;  /* 0x0000000400007c02 */ /* 0x000fce0008000f00 */
.L_x_155:
[----:B--2---:R2:W4:Y:S02]  /*bba0*/  SYNCS.PHASECHK.TRANS64.TRYWAIT P0, [R0+URZ], R3 ;  /* 0x00000003000075a7 */ /* 0x00452400080011ff */
[----:B----4-:R-:W-:Y:S05]  /*bbb0*/  @!P0 NANOSLEEP.SYNCS 0x989680 ;  /* 0x009896800000895d */ /* 0x010fea0003900000 */
[----:B------:R-:W4:Y:S02]  /*bbc0*/  @!P0 SYNCS.PHASECHK.TRANS64 P0, [R0+URZ], R3 ;  /* 0x00000003000085a7 */ /* 0x000f2400080010ff */
[----:B----4-:R-:W-:Y:S05]  /*bbd0*/  @!P0 BRA `(.L_x_155) ;  /* 0xfffffffc00f08947 */ /* 0x010fea000383ffff */
[----:B------:R-:W-:Y:S05]  /*bbe0*/  BRA `(.L_x_156) ;  /* 0xffffff7c003c7947 */ /* 0x000fea000383ffff */
.L_x_69:
[----:B------:R-:W-:-:S07]  /*bbf0*/  MOV R0, UR4 ;  /* 0x0000000400007c02 */ /* 0x000fce0008000f00 */
.L_x_157:
[----:B-1----:R1:W2:Y:S02]  /*bc00*/  SYNCS.PHASECHK.TRANS64.TRYWAIT P0, [R0+URZ], R3 ;  /* 0x00000003000075a7 */ /* 0x0022a400080011ff */
[----:B--2---:R-:W-:Y:S05]  /*bc10*/  @!P0 NANOSLEEP.SYNCS 0x989680 ;  /* 0x009896800000895d */ /* 0x004fea0003900000 */
[----:B------:R-:W2:Y:S02]  /*bc20*/  @!P0 SYNCS.PHASECHK.TRANS64 P0, [R0+URZ], R3 ;  /* 0x00000003000085a7 */ /* 0x000ea400080010ff */
[----:B--2---:R-:W-:Y:S05]  /*bc30*/  @!P0 BRA `(.L_x_157) ;  /* 0xfffffffc00f08947 */ /* 0x004fea000383ffff */
[----:B------:R-:W-:Y:S05]  /*bc40*/  BRA `(.L_x_158) ;  /* 0xffffff7c00487947 */ /* 0x000fea000383ffff */
.L_x_74:
[----:B--2---:R2:W3:Y:S02]  /*bc50*/  SYNCS.PHASECHK.TRANS64.TRYWAIT P0, [R12+URZ+0xa0], R9 ;  /* 0x0000a0090c0075a7 */ /* 0x0044e400080011ff */
[----:B---3--:R-:W-:Y:S05]  /*bc60*/  @!P0 NANOSLEEP.SYNCS 0x989680 ;  /* 0x009896800000895d */ /* 0x008fea0003900000 */
[----:B------:R-:W3:Y:S02]  /*bc70*/  @!P0 SYNCS.PHASECHK.TRANS64 P0, [R12+URZ+0xa0], R9 ;  /* 0x0000a0090c0085a7 */ /* 0x000ee400080010ff */
[----:B---3--:R-:W-:Y:S05]  /*bc80*/  @!P0 BRA `(.L_x_74) ;  /* 0xfffffffc00f08947 */ /* 0x008fea000383ffff */
[----:B------:R-:W-:Y:S05]  /*bc90*/  BRA `(.L_x_159) ;  /* 0xffffff8000787947 */ /* 0x000fea000383ffff */
.L_x_77:
[----:B------:R-:W-:Y:S07]  /*bca0*/  MOV R0, UR21 ;  /* 0x0000001500007c02 */ /* 0x000fee0008000f00 */
.L_x_160:
[----:B--2---:R2:W3:Y:S02]  /*bcb0*/  SYNCS.PHASECHK.TRANS64.TRYWAIT P2, [R0+URZ+0x98], R11 ;  /* 0x0000980b000075a7 */ /* 0x0044e400080411ff */
[----:B---3--:R-:W-:Y:S05]  /*bcc0*/  @!P2 NANOSLEEP.SYNCS 0x989680 ;  /* 0x009896800000a95d */ /* 0x008fea0003900000 */
[----:B------:R-:W3:Y:S02]  /*bcd0*/  @!P2 SYNCS.PHASECHK.TRANS64 P2, [R0+URZ+0x98], R11 ;  /* 0x0000980b0000a5a7 */ /* 0x000ee400080410ff */
[----:B---3--:R-:W-:Y:S05]  /*bce0*/  @!P2 BRA `(.L_x_160) ;  /* 0xfffffffc00f0a947 */ /* 0x008fea000383ffff */
[----:B------:R-:W-:Y:S05]  /*bcf0*/  BRA `(.L_x_76) ;  /* 0xffffff8400e07947 */ /* 0x000fea000383ffff */
.L_x_80:
[----:B--2---:R-:W-:Y:S07]  /*bd00*/  MOV R0, UR21 ;  /* 0x0000001500007c02 */ /* 0x004fee0008000f00 */
.L_x_161:
[----:B--2---:R2:W3:Y:S02]  /*bd10*/  SYNCS.PHASECHK.TRANS64.TRYWAIT P0, [R0+URZ+0x70], R9 ;  /* 0x00007009000075a7 */ /* 0x0044e400080011ff */
[----:B---3--:R-:W-:Y:S05]  /*bd20*/  @!P0 NANOSLEEP.SYNCS 0x989680 ;  /* 0x009896800000895d */ /* 0x008fea0003900000 */
[----:B------:R-:W3:Y:S02]  /*bd30*/  @!P0 SYNCS.PHASECHK.TRANS64 P0, [R0+URZ+0x70], R9 ;  /* 0x00007009000085a7 */ /* 0x000ee400080010ff */
[----:B---3--:R-:W-:Y:S05]  /*bd40*/  @!P0 BRA `(.L_x_161) ;  /* 0xfffffffc00f08947 */ /* 0x008fea000383ffff */
[----:B------:R-:W-:Y:S05]  /*bd50*/  BRA `(.L_x_162) ;  /* 0xffffff88003c7947 */ /* 0x000fea000383ffff */
.L_x_81:
[----:B------:R-:W-:Y:S07]  /*bd60*/  MOV R0, UR21 ;  /* 0x0000001500007c02 */ /* 0x000fee0008000f00 */
.L_x_163:
[----:B--2---:R2:W3:Y:S02]  /*bd70*/  SYNCS.PHASECHK.TRANS64.TRYWAIT P0, [R0+URZ+0x78], R9 ;  /* 0x00007809000075a7 */ /* 0x0044e400080011ff */
[----:B---3--:R-:W-:Y:S05]  /*bd80*/  @!P0 NANOSLEEP.SYNCS 0x989680 ;  /* 0x009896800000895d */ /* 0x008fea0003900000 */
[----:B------:R-:W3:Y:S02]  /*bd90*/  @!P0 SYNCS.PHASECHK.TRANS64 P0, [R0+URZ+0x78], R9 ;  /* 0x00007809000085a7 */ /* 0x000ee400080010ff */
[----:B---3--:R-:W-:Y:S05]  /*bda0*/  @!P0 BRA `(.L_x_163) ;  /* 0xfffffffc00f08947 */ /* 0x008fea000383ffff */
[----:B------:R-:W-:Y:S05]  /*bdb0*/  BRA `(.L_x_164) ;  /* 0xffffff8800747947 */ /* 0x000fea000383ffff */
.L_x_82:
[----:B------:R-:W-:Y:S07]  /*bdc0*/  MOV R0, UR21 ;  /* 0x0000001500007c02 */ /* 0x000fee0008000f00 */
.L_x_165:
[----:B--2---:R2:W3:Y:S02]  /*bdd0*/  SYNCS.PHASECHK.TRANS64.TRYWAIT P0, [R0+URZ+0x80], R9 ;  /* 0x00008009000075a7 */ /* 0x0044e400080011ff */
[----:B---3--:R-:W-:Y:S05]  /*bde0*/  @!P0 NANOSLEEP.SYNCS 0x989680 ;  /* 0x009896800000895d */ /* 0x008fea0003900000 */
[----:B------:R-:W3:Y:S02]  /*bdf0*/  @!P0 SYNCS.PHASECHK.TRANS64 P0, [R0+URZ+0x80], R9 ;  /* 0x00008009000085a7 */ /* 0x000ee400080010ff */
[----:B---3--:R-:W-:Y:S05]  /*be00*/  @!P0 BRA `(.L_x_165) ;  /* 0xfffffffc00f08947 */ /* 0x008fea000383ffff */
[----:B------:R-:W-:Y:S05]  /*be10*/  BRA `(.L_x_166) ;  /* 0xffffff8800b87947 */ /* 0x000fea000383ffff */
.L_x_83:
[----:B------:R-:W-:Y:S07]  /*be20*/  MOV R0, UR21 ;  /* 0x0000001500007c02 */ /* 0x000fee0008000f00 */
.L_x_167:
[----:B--2---:R2:W3:Y:S02]  /*be30*/  SYNCS.PHASECHK.TRANS64.TRYWAIT P0, [R0+URZ+0x88], R9 ;  /* 0x00008809000075a7 */ /* 0x0044e400080011ff */
[----:B---3--:R-:W-:Y:S05]  /*be40*/  @!P0 NANOSLEEP.SYNCS 0x989680 ;  /* 0x009896800000895d */ /* 0x008fea0003900000 */
[----:B------:R-:W3:Y:S02]  /*be50*/  @!P0 SYNCS.PHASECHK.TRANS64 P0, [R0+URZ+0x88], R9 ;  /* 0x00008809000085a7 */ /* 0x000ee400080010ff */
[----:B---3--:R-:W-:Y:S05]  /*be60*/  @!P0 BRA `(.L_x_167) ;  /* 0xfffffffc00f08947 */ /* 0x008fea000383ffff */
[----:B------:R-:W-:Y:S05]  /*be70*/  BRA `(.L_x_168) ;  /* 0xffffff8800f87947 */ /* 0x000fea000383ffff */
.L_x_85:
[----:B------:R-:W-:-:S07]  /*be80*/  MOV R0, UR21 ;  /* 0x0000001500007c02 */ /* 0x000fce0008000f00 */
.L_x_169:
[----:B---3--:R3:W4:Y:S02]  /*be90*/  SYNCS.PHASECHK.TRANS64.TRYWAIT P0, [R0+URZ+0x70], R3 ;  /* 0x00007003000075a7 */ /* 0x00872400080011ff */
[----:B----4-:R-:W-:Y:S05]  /*bea0*/  @!P0 NANOSLEEP.SYNCS 0x989680 ;  /* 0x009896800000895d */ /* 0x010fea0003900000 */
[----:B------:R-:W4:Y:S02]  /*beb0*/  @!P0 SYNCS.PHASECHK.TRANS64 P0, [R0+URZ+0x70], R3 ;  /* 0x00007003000085a7 */ /* 0x000f2400080010ff */
[----:B----4-:R-:W-:Y:S05]  /*bec0*/  @!P0 BRA `(.L_x_169) ;  /* 0xfffffffc00f08947 */ /* 0x010fea000383ffff */
[----:B------:R-:W-:Y:S05]  /*bed0*/  BRA `(.L_x_170) ;  /* 0xffffff8c006c7947 */ /* 0x000fea000383ffff */
.L_x_86:
[----:B---3--:R-:W-:-:S07]  /*bee0*/  MOV R0, UR21 ;  /* 0x0000001500007c02 */ /* 0x008fce0008000f00 */
.L_x_171:
[----:B---3--:R3:W4:Y:S02]  /*bef0*/  SYNCS.PHASECHK.TRANS64.TRYWAIT P0, [R0+URZ+0x78], R3 ;  /* 0x00007803000075a7 */ /* 0x00872400080011ff */
[----:B----4-:R-:W-:Y:S05]  /*bf00*/  @!P0 NANOSLEEP.SYNCS 0x989680 ;  /* 0x009896800000895d */ /* 0x010fea0003900000 */
[----:B------:R-:W4:Y:S02]  /*bf10*/  @!P0 SYNCS.PHASECHK.TRANS64 P0, [R0+URZ+0x78], R3 ;  /* 0x00007803000085a7 */ /* 0x000f2400080010ff */
[----:B----4-:R-:W-:Y:S05]  /*bf20*/  @!P0 BRA `(.L_x_171) ;  /* 0xfffffffc00f08947 */ /* 0x010fea000383ffff */
[----:B------:R-:W-:Y:S05]  /*bf30*/  BRA `(.L_x_172) ;  /* 0xffffff8c005c7947 */ /* 0x000fea000383ffff */
.L_x_87:
[----:B---3--:R-:W-:-:S07]  /*bf40*/  MOV R0, UR21 ;  /* 0x0000001500007c02 */ /* 0x008fce0008000f00 */
.L_x_173:
[----:B---3--:R3:W4:Y:S02]  /*bf50*/  SYNCS.PHASECHK.TRANS64.TRYWAIT P0, [R0+URZ+0x80], R3 ;  /* 0x00008003000075a7 */ /* 0x00872400080011ff */
[----:B----4-:R-:W-:Y:S05]  /*bf60*/  @!P0 NANOSLEEP.SYNCS 0x989680 ;  /* 0x009896800000895d */ /* 0x010fea0003900000 */
[----:B------:R-:W4:Y:S02]  /*bf70*/  @!P0 SYNCS.PHASECHK.TRANS64 P0, [R0+URZ+0x80], R3 ;  /* 0x00008003000085a7 */ /* 0x000f2400080010ff */
[----:B----4-:R-:W-:Y:S05]  /*bf80*/  @!P0 BRA `(.L_x_173) ;  /* 0xfffffffc00f08947 */ /* 0x010fea000383ffff */
[----:B------:R-:W-:Y:S05]  /*bf90*/  BRA `(.L_x_174) ;  /* 0xffffff8c004c7947 */ /* 0x000fea000383ffff */
.L_x_89:
[----:B-1----:R1:W2:Y:S02]  /*bfa0*/  SYNCS.PHASECHK.TRANS64.TRYWAIT P0, [R3+URZ+0xa0], R0 ;  /* 0x0000a000030075a7 */ /* 0x0022a400080011ff */
[----:B--2---:R-:W-:Y:S05]  /*bfb0*/  @!P0 NANOSLEEP.SYNCS 0x989680 ;  /* 0x009896800000895d */ /* 0x004fea0003900000 */
[----:B------:R-:W2:Y:S02]  /*bfc0*/  @!P0 SYNCS.PHASECHK.TRANS64 P0, [R3+URZ+0xa0], R0 ;  /* 0x0000a000030085a7 */ /* 0x000ea400080010ff */
[----:B--2---:R-:W-:Y:S05]  /*bfd0*/  @!P0 BRA `(.L_x_89) ;  /* 0xfffffffc00f08947 */ /* 0x004fea000383ffff */
[----:B------:R-:W-:Y:S05]  /*bfe0*/  BRA `(.L_x_175) ;  /* 0xffffff9000187947 */ /* 0x000fea000383ffff */
.L_x_100:
[----:B--2---:R2:W1:Y:S02]  /*bff0*/  SYNCS.PHASECHK.TRANS64.TRYWAIT P1, [R3+URZ+0x50], R2 ;  /* 0x00005002030075a7 */ /* 0x00446400080211ff */
[----:B-1----:R-:W-:Y:S05]  /*c000*/  @!P1 NANOSLEEP.SYNCS 0x989680 ;  /* 0x009896800000995d */ /* 0x002fea0003900000 */
[----:B------:R-:W1:Y:S02]  /*c010*/  @!P1 SYNCS.PHASECHK.TRANS64 P1, [R3+URZ+0x50], R2 ;  /* 0x00005002030095a7 */ /* 0x000e6400080210ff */
[----:B-1----:R-:W-:Y:S05]  /*c020*/  @!P1 BRA `(.L_x_100) ;  /* 0xfffffffc00f09947 */ /* 0x002fea000383ffff */
[----:B------:R-:W-:Y:S05]  /*c030*/  BRA `(.L_x_99) ;  /* 0xffffff9c009c7947 */ /* 0x000fea000383ffff */
.L_x_102:
[----:B--2---:R2:W4:Y:S02]  /*c040*/  SYNCS.PHASECHK.TRANS64.TRYWAIT P0, [R177+URZ+0xc0], R4 ;  /* 0x0000c004b10075a7 */ /* 0x00452400080011ff */
[----:B----4-:R-:W-:Y:S05]  /*c050*/  @!P0 NANOSLEEP.SYNCS 0x989680 ;  /* 0x009896800000895d */ /* 0x010fea0003900000 */
[----:B------:R-:W4:Y:S02]  /*c060*/  @!P0 SYNCS.PHASECHK.TRANS64 P0, [R177+URZ+0xc0], R4 ;  /* 0x0000c004b10085a7 */ /* 0x000f2400080010ff */
[----:B----4-:R-:W-:Y:S05]  /*c070*/  @!P0 BRA `(.L_x_102) ;  /* 0xfffffffc00f08947 */ /* 0x010fea000383ffff */
[----:B------:R-:W-:Y:S05]  /*c080*/  BRA `(.L_x_101) ;  /* 0xffffff9c00f47947 */ /* 0x000fea000383ffff */
.L_x_111:
[----:B---3--:R3:W4:Y:S02]  /*c090*/  SYNCS.PHASECHK.TRANS64.TRYWAIT P0, [R190+URZ+0x50], R5 ;  /* 0x00005005be0075a7 */ /* 0x00872400080011ff */
[----:B----4-:R-:W-:Y:S05]  /*c0a0*/  @!P0 NANOSLEEP.SYNCS 0x989680 ;  /* 0x009896800000895d */ /* 0x010fea0003900000 */
[----:B------:R-:W4:Y:S02]  /*c0b0*/  @!P0 SYNCS.PHASECHK.TRANS64 P0, [R190+URZ+0x50], R5 ;  /* 0x00005005be0085a7 */ /* 0x000f2400080010ff */
[----:B----4-:R-:W-:Y:S05]  /*c0c0*/  @!P0 BRA `(.L_x_111) ;  /* 0xfffffffc00f08947 */ /* 0x010fea000383ffff */
[----:B------:R-:W-:Y:S05]  /*c0d0*/  BRA `(.L_x_110) ;  /* 0xffffffb400047947 */ /* 0x000fea000383ffff */
.L_x_120:
[----:B---3--:R3:W4:Y:S02]  /*c0e0*/  SYNCS.PHASECHK.TRANS64.TRYWAIT P0, [R0+URZ+0x50], R7 ;  /* 0x00005007000075a7 */ /* 0x00872400080011ff */
[----:B----4-:R-:W-:Y:S05]  /*c0f0*/  @!P0 NANOSLEEP.SYNCS 0x989680 ;  /* 0x009896800000895d */ /* 0x010fea0003900000 */
[----:B------:R-:W4:Y:S02]  /*c100*/  @!P0 SYNCS.PHASECHK.TRANS64 P0, [R0+URZ+0x50], R7 ;  /* 0x00005007000085a7 */ /* 0x000f2400080010ff */
[----:B----4-:R-:W-:Y:S05]  /*c110*/  @!P0 BRA `(.L_x_120) ;  /* 0xfffffffc00f08947 */ /* 0x010fea000383ffff */
[----:B------:R-:W-:Y:S05]  /*c120*/  BRA `(.L_x_119) ;  /* 0xffffffc8005c7947 */ /* 0x000fea000383ffff */
.L_x_129:
[----:B---3--:R3:W4:Y:S02]  /*c130*/  SYNCS.PHASECHK.TRANS64.TRYWAIT P0, [R0+URZ+0x50], R5 ;  /* 0x00005005000075a7 */ /* 0x00872400080011ff */
[----:B----4-:R-:W-:Y:S05]  /*c140*/  @!P0 NANOSLEEP.SYNCS 0x989680 ;  /* 0x009896800000895d */ /* 0x010fea0003900000 */
[----:B------:R-:W4:Y:S02]  /*c150*/  @!P0 SYNCS.PHASECHK.TRANS64 P0, [R0+URZ+0x50], R5 ;  /* 0x00005005000085a7 */ /* 0x000f2400080010ff */
[----:B----4-:R-:W-:Y:S05]  /*c160*/  @!P0 BRA `(.L_x_129) ;  /* 0xfffffffc00f08947 */ /* 0x010fea000383ffff */
[----:B------:R-:W-:Y:S05]  /*c170*/  BRA `(.L_x_128) ;  /* 0xffffffdc00c07947 */ /* 0x000fea000383ffff */
        .weak           $__internal_0_$__cuda_sm10x_tcgen05_guardrail_trap_col_being_dealloced_not_returned_by_alloc
        .type           $__internal_0_$__cuda_sm10x_tcgen05_guardrail_trap_col_being_dealloced_not_returned_by_alloc,@function
        .size           $__internal_0_$__cuda_sm10x_tcgen05_guardrail_trap_col_being_dealloced_not_returned_by_alloc,($__internal_1_$__cuda_sm10x_tcgen05_guardrail_trap_phase_invalid_during_alloc - $__internal_0_$__cuda_sm10x_tcgen05_guardrail_trap_col_being_dealloced_not_returned_by_alloc)
$__internal_0_$__cuda_sm10x_tcgen05_guardrail_trap_col_being_dealloced_not_returned_by_alloc:
[----:B------:R-:W-:Y:S05]  /*c180*/  BPT.TRAP 0x1 ;  /* 0x000000040000795c */ /* 0x000fea0000300000 */
[----:B------:R-:W-:-:S04]  /*c190*/  HFMA2 R3, -RZ, RZ, 0, 0 ;  /* 0x00000000ff037431 */ /* 0x000fc800000001ff */
[----:B------:R-:W-:Y:S05]  /*c1a0*/  RET.REL.NODEC R2 `(_ZN7cutlass13device_kernelINS_4gemm6kernel13GemmUniversalIN4cute5tupleIJiiiiEEENS1_10collective13CollectiveMmaINS1_35MainloopSm100TmaUmmaWarpSpecializedILi5ELi2ELi2ENS5_IJNS4_1CILi1EEENSA_ILi2EEESB_EEEEENS5_IJNSA_ILi128EEENSA_ILi256EEENSA_ILi32EEEEEENS_12float_e4m3_tENS5_IJlSB_lEEESJ_SK_NS4_8TiledMMAINS4_8MMA_AtomIJNS4_10MMA_TraitsINS4_19SM100_MMA_F8F6F4_SSEJSJ_SJ_fSF_SG_NS4_17integral_constantINS4_4UMMA5MajorELSR_0EEESS_NSP_INSQ_7ScaleInELST_0EEESU_EEEEEENS4_6LayoutINS5_IJSB_SB_SB_EEENS5_IJNSA_ILi0EEESZ_SZ_EEEEENS5_IJNS4_10UnderscoreES12_S12_EEEEENS4_23SM90_TMA_LOAD_MULTICASTENS4_14ComposedLayoutINS4_7SwizzleILi1ELi4ELi3EEENS4_18smem_ptr_flag_bitsILi8EEENSX_INS5_IJNSA_ILi8EEESH_EEENS5_IJSH_SB_EEEEEEEvNS4_8identityENS4_13SM90_TMA_LOADES1F_vS1G_EENS_8epilogue10collective18CollectiveEpilogueINS1J_23Sm100TmaWarpSpecializedILi4ELi2ELi64ELb0ELb0EEEJSI_NS5_IJNSX_ISF_SB_EENSX_INSA_ILi64EEESB_EEEEESJ_SK_SJ_SK_NS1J_6fusion15FusionCallbacksIS1N_NS1S_17LinearCombinationISJ_fSJ_fLNS_15FloatRoundStyleE2EEESI_S1R_JEEENS4_5SM1004TMEM4LOAD26SM100_TMEM_LOAD_32dp32b64xES1H_NS16_INS17_ILi2ELi4ELi3EEES1A_NSX_INS5_IJS1B_S1P_EEENS5_IJS1P_SB_EEEEEEENS4_39AutoVectorizingCopyWithAssumedAlignmentILi128EEENS4_14SM90_TMA_STOREES26_S28_S28_EEEvvEEEEvNT_6ParamsE) ;  /* 0xffffff3c02947950 */ /* 0x000fea0003c3ffff */
        .weak           $__internal_1_$__cuda_sm10x_tcgen05_guardrail_trap_phase_invalid_during_alloc
        .type           $__internal_1_$__cuda_sm10x_tcgen05_guardrail_trap_phase_invalid_during_alloc,@function
        .size           $__internal_1_$__cuda_sm10x_tcgen05_guardrail_trap_phase_invalid_during_alloc,($__internal_2_$__cuda_sm10x_tcgen05_guardrail_trap_unallocated_columns_being_dealloced - $__internal_1_$__cuda_sm10x_tcgen05_guardrail_trap_phase_invalid_during_alloc)
$__internal_1_$__cuda_sm10x_tcgen05_guardrail_trap_phase_invalid_during_alloc:
[----:B------:R-:W-:Y:S05]  /*c1b0*/  BPT.TRAP 0x1 ;  /* 0x000000040000795c */ /* 0x000fea0000300000 */
[----:B------:R-:W-:-:S04]  /*c1c0*/  MOV R5, 0x0 ;  /* 0x0000000000057802 */ /* 0x000fc80000000f00 */
[----:B------:R-:W-:Y:S05]  /*c1d0*/  RET.REL.NODEC R4 `(_ZN7cutlass13device_kernelINS_4gemm6kernel13GemmUniversalIN4cute5tupleIJiiiiEEENS1_10collective13CollectiveMmaINS1_35MainloopSm100TmaUmmaWarpSpecializedILi5ELi2ELi2ENS5_IJNS4_1CILi1EEENSA_ILi2EEESB_EEEEENS5_IJNSA_ILi128EEENSA_ILi256EEENSA_ILi32EEEEEENS_12float_e4m3_tENS5_IJlSB_lEEESJ_SK_NS4_8TiledMMAINS4_8MMA_AtomIJNS4_10MMA_TraitsINS4_19SM100_MMA_F8F6F4_SSEJSJ_SJ_fSF_SG_NS4_17integral_constantINS4_4UMMA5MajorELSR_0EEESS_NSP_INSQ_7ScaleInELST_0EEESU_EEEEEENS4_6LayoutINS5_IJSB_SB_SB_EEENS5_IJNSA_ILi0EEESZ_SZ_EEEEENS5_IJNS4_10UnderscoreES12_S12_EEEEENS4_23SM90_TMA_LOAD_MULTICASTENS4_14ComposedLayoutINS4_7SwizzleILi1ELi4ELi3EEENS4_18smem_ptr_flag_bitsILi8EEENSX_INS5_IJNSA_ILi8EEESH_EEENS5_IJSH_SB_EEEEEEEvNS4_8identityENS4_13SM90_TMA_LOADES1F_vS1G_EENS_8epilogue10collective18CollectiveEpilogueINS1J_23Sm100TmaWarpSpecializedILi4ELi2ELi64ELb0ELb0EEEJSI_NS5_IJNSX_ISF_SB_EENSX_INSA_ILi64EEESB_EEEEESJ_SK_SJ_SK_NS1J_6fusion15FusionCallbacksIS1N_NS1S_17LinearCombinationISJ_fSJ_fLNS_15FloatRoundStyleE2EEESI_S1R_JEEENS4_5SM1004TMEM4LOAD26SM100_TMEM_LOAD_32dp32b64xES1H_NS16_INS17_ILi2ELi4ELi3EEES1A_NSX_INS5_IJS1B_S1P_EEENS5_IJS1P_SB_EEEEEEENS4_39AutoVectorizingCopyWithAssumedAlignmentILi128EEENS4_14SM90_TMA_STOREES26_S28_S28_EEEvvEEEEvNT_6ParamsE) ;  /* 0xffffff3c04887950 */ /* 0x000fea0003c3ffff */
        .weak           $__internal_2_$__cuda_sm10x_tcgen05_guardrail_trap_unallocated_columns_being_dealloced
        .type           $__internal_2_$__cuda_sm10x_tcgen05_guardrail_trap_unallocated_columns_being_dealloced,@function
        .size           $__internal_2_$__cuda_sm10x_tcgen05_guardrail_trap_unallocated_columns_being_dealloced,(.L_x_177 - $__internal_2_$__cuda_sm10x_tcgen05_guardrail_trap_unallocated_columns_being_dealloced)
$__internal_2_$__cuda_sm10x_tcgen05_guardrail_trap_unallocated_columns_being_dealloced:
[----:B------:R-:W-:Y:S05]  /*c1e0*/  BPT.TRAP 0x1 ;  /* 0x000000040000795c */ /* 0x000fea0000300000 */
[----:B------:R-:W-:-:S04]  /*c1f0*/  HFMA2 R3, -RZ, RZ, 0, 0 ;  /* 0x00000000ff037431 */ /* 0x000fc800000001ff */
[----:B------:R-:W-:Y:S05]  /*c200*/  RET.REL.NODEC R2 `(_ZN7cutlass13device_kernelINS_4gemm6kernel13GemmUniversalIN4cute5tupleIJiiiiEEENS1_10collective13CollectiveMmaINS1_35MainloopSm100TmaUmmaWarpSpecializedILi5ELi2ELi2ENS5_IJNS4_1CILi1EEENSA_ILi2EEESB_EEEEENS5_IJNSA_ILi128EEENSA_ILi256EEENSA_ILi32EEEEEENS_12float_e4m3_tENS5_IJlSB_lEEESJ_SK_NS4_8TiledMMAINS4_8MMA_AtomIJNS4_10MMA_TraitsINS4_19SM100_MMA_F8F6F4_SSEJSJ_SJ_fSF_SG_NS4_17integral_constantINS4_4UMMA5MajorELSR_0EEESS_NSP_INSQ_7ScaleInELST_0EEESU_EEEEEENS4_6LayoutINS5_IJSB_SB_SB_EEENS5_IJNSA_ILi0EEESZ_SZ_EEEEENS5_IJNS4_10UnderscoreES12_S12_EEEEENS4_23SM90_TMA_LOAD_MULTICASTENS4_14ComposedLayoutINS4_7SwizzleILi1ELi4ELi3EEENS4_18smem_ptr_flag_bitsILi8EEENSX_INS5_IJNSA_ILi8EEESH_EEENS5_IJSH_SB_EEEEEEEvNS4_8identityENS4_13SM90_TMA_LOADES1F_vS1G_EENS_8epilogue10collective18CollectiveEpilogueINS1J_23Sm100TmaWarpSpecializedILi4ELi2ELi64ELb0ELb0EEEJSI_NS5_IJNSX_ISF_SB_EENSX_INSA_ILi64EEESB_EEEEESJ_SK_SJ_SK_NS1J_6fusion15FusionCallbacksIS1N_NS1S_17LinearCombinationISJ_fSJ_fLNS_15FloatRoundStyleE2EEESI_S1R_JEEENS4_5SM1004TMEM4LOAD26SM100_TMEM_LOAD_32dp32b64xES1H_NS16_INS17_ILi2ELi4ELi3EEES1A_NSX_INS5_IJS1B_S1P_EEENS5_IJS1P_SB_EEEEEEENS4_39AutoVectorizingCopyWithAssumedAlignmentILi128EEENS4_14SM90_TMA_STOREES26_S28_S28_EEEvvEEEEvNT_6ParamsE) ;  /* 0xffffff3c027c7950 */ /* 0x000fea0003c3ffff */
.L_x_176:
[----:B------:R-:W-:-:S00]  /*c210*/  BRA `(.L_x_176) ;  /* 0xfffffffc00fc7947 */ /* 0x000fc0000383ffff */
[----:B------:R-:W-:-:S00]  /*c220*/  NOP ;  /* 0x0000000000007918 */ /* 0x000fc00000000000 */
        /* <DEDUP_REMOVED lines=13> */
.L_x_177:


//--------------------- .nv.global.init           --------------------------
	.section	.nv.global.init,"aw",@progbits
.nv.global.init:
	.type		$str$27,@object
	.size		$str$27,($str$28 - $str$27)
$str$27:
        /*0000*/ 	.byte	0x28, 0x61, 0x64, 0x64, 0x72, 0x65, 0x73, 0x73, 0x20, 0x26, 0x20, 0x6d, 0x61, 0x73, 0x6b, 0x29
        /*0010*/ 	.byte	0x20, 0x3d, 0x3d, 0x20, 0x30, 0x00
	.type		$str$28,@object
	.size		$str$28,($str$26 - $str$28)
$str$28:
        /*0016*/ 	.byte	0x2f, 0x74, 0x6d, 0x70, 0x2f, 0x63, 0x75, 0x74, 0x6c, 0x61, 0x73, 0x73, 0x5f, 0x73, 0x77, 0x65
        /*0026*/ 	.byte	0x65, 0x70, 0x5f, 0x73, 0x72, 0x63, 0x2f, 0x69, 0x6e, 0x63, 0x6c, 0x75, 0x64, 0x65, 0x2f, 0x63
        /*0036*/ 	.byte	0x75, 0x74, 0x65, 0x2f, 0x70, 0x6f, 0x69, 0x6e, 0x74, 0x65, 0x72, 0x5f, 0x66, 0x6c, 0x61, 0x67
        /*0046*/ 	.byte	0x67, 0x65, 0x64, 0x2e, 0x68, 0x70, 0x70, 0x00
	.type		$str$26,@object
	.size		$str$26,($str$25 - $str$26)
$str$26:
        /*004e*/ 	.byte	0x2f, 0x74, 0x6d, 0x70, 0x2f, 0x63, 0x75, 0x74, 0x6c, 0x61, 0x73, 0x73, 0x5f, 0x73, 0x77, 0x65
        /*005e*/ 	.byte	0x65, 0x70, 0x5f, 0x73, 0x72, 0x63, 0x2f, 0x69, 0x6e, 0x63, 0x6c, 0x75, 0x64, 0x65, 0x2f, 0x63
        /*006e*/ 	.byte	0x75, 0x74, 0x65, 0x2f, 0x61, 0x74, 0x6f, 0x6d, 0x2f, 0x63, 0x6f, 0x70, 0x79, 0x5f, 0x74, 0x72
        /*007e*/ 	.byte	0x61, 0x69, 0x74, 0x73, 0x5f, 0x73, 0x6d, 0x31, 0x30, 0x30, 0x2e, 0x68, 0x70, 0x70, 0x00
	.type		$str$25,@object
	.size		$str$25,(__unnamed_1 - $str$25)
$str$25:
        /*008d*/ 	.byte	0x28, 0x28, 0x75, 0x69, 0x6e, 0x74, 0x33, 0x32, 0x5f, 0x74, 0x28, 0x74, 0x68, 0x72, 0x65, 0x61
        /*009d*/ 	.byte	0x64, 0x49, 0x64, 0x78, 0x2e, 0x78, 0x29, 0x20, 0x2f, 0x20, 0x33, 0x32, 0x29, 0x20, 0x25, 0x20
        /*00ad*/ 	.byte	0x34, 0x29, 0x20, 0x3d, 0x3d, 0x20, 0x28, 0x28, 0x28, 0x74, 0x6d, 0x65, 0x6d, 0x5f, 0x61, 0x64
        /*00bd*/ 	.byte	0x64, 0x72, 0x20, 0x3e, 0x3e, 0x20, 0x31, 0x36, 0x29, 0x20, 0x2f, 0x20, 0x33, 0x32, 0x29, 0x20
        /*00cd*/ 	.byte	0x25, 0x20, 0x34, 0x29, 0x00
	.type		__unnamed_1,@object
	.size		__unnamed_1,(__unnamed_2 - __unnamed_1)
__unnamed_1:
        /*00d2*/ 	.byte	0x61, 0x75, 0x74, 0x6f, 0x20, 0x63, 0x75, 0x74, 0x65, 0x3a, 0x3a, 0x61, 0x73, 0x5f, 0x70, 0x6f
        /* <DEDUP_REMOVED lines=24> */
        /*0262*/ 	.byte	0x43, 0x3c, 0x38, 0x31, 0x39, 0x32, 0x3e, 0x3e, 0x3e, 0x3e, 0x5d, 0x00
	.type		__unnamed_2,@object
	.size		__unnamed_2,(__unnamed_3 - __unnamed_2)
__unnamed_2:
        /* <DEDUP_REMOVED lines=26> */
	.type		__unnamed_3,@object
	.size		__unnamed_3,(.L_3 - __unnamed_3)
__unnamed_3:
        /* <DEDUP_REMOVED lines=42> */
        /*06aa*/ 	.byte	0x3e, 0x3e, 0x3e, 0x3e, 0x5d, 0x00
.L_3:


//--------------------- .nv.shared._ZN7cutlass13device_kernelINS_4gemm6kernel13GemmUniversalIN4cute5tupleIJiiiiEEENS1_10collective13CollectiveMmaINS1_35MainloopSm100TmaUmmaWarpSpecializedILi5ELi2ELi2ENS5_IJNS4_1CILi1EEENSA_ILi2EEESB_EEEEENS5_IJNSA_ILi128EEENSA_ILi256EEENSA_ILi32EEEEEENS_12float_e4m3_tENS5_IJlSB_lEEESJ_SK_NS4_8TiledMMAINS4_8MMA_AtomIJNS4_10MMA_TraitsINS4_19SM100_MMA_F8F6F4_SSEJSJ_SJ_fSF_SG_NS4_17integral_constantINS4_4UMMA5MajorELSR_0EEESS_NSP_INSQ_7ScaleInELST_0EEESU_EEEEEENS4_6LayoutINS5_IJSB_SB_SB_EEENS5_IJNSA_ILi0EEESZ_SZ_EEEEENS5_IJNS4_10UnderscoreES12_S12_EEEEENS4_23SM90_TMA_LOAD_MULTICASTENS4_14ComposedLayoutINS4_7SwizzleILi1ELi4ELi3EEENS4_18smem_ptr_flag_bitsILi8EEENSX_INS5_IJNSA_ILi8EEESH_EEENS5_IJSH_SB_EEEEEEEvNS4_8identityENS4_13SM90_TMA_LOADES1F_vS1G_EENS_8epilogue10collective18CollectiveEpilogueINS1J_23Sm100TmaWarpSpecializedILi4ELi2ELi64ELb0ELb0EEEJSI_NS5_IJNSX_ISF_SB_EENSX_INSA_ILi64EEESB_EEEEESJ_SK_SJ_SK_NS1J_6fusion15FusionCallbacksIS1N_NS1S_17LinearCombinationISJ_fSJ_fLNS_15FloatRoundStyleE2EEESI_S1R_JEEENS4_5SM1004TMEM4LOAD26SM100_TMEM_LOAD_32dp32b64xES1H_NS16_INS17_ILi2ELi4ELi3EEES1A_NSX_INS5_IJS1B_S1P_EEENS5_IJS1P_SB_EEEEEEENS4_39AutoVectorizingCopyWithAssumedAlignmentILi128EEENS4_14SM90_TMA_STOREES26_S28_S28_EEEvvEEEEvNT_6ParamsE --------------------------
	.section	.nv.shared._ZN7cutlass13device_kernelINS_4gemm6kernel13GemmUniversalIN4cute5tupleIJiiiiEEENS1_10collective13CollectiveMmaINS1_35MainloopSm100TmaUmmaWarpSpecializedILi5ELi2ELi2ENS5_IJNS4_1CILi1EEENSA_ILi2EEESB_EEEEENS5_IJNSA_ILi128EEENSA_ILi256EEENSA_ILi32EEEEEENS_12float_e4m3_tENS5_IJlSB_lEEESJ_SK_NS4_8TiledMMAINS4_8MMA_AtomIJNS4_10MMA_TraitsINS4_19SM100_MMA_F8F6F4_SSEJSJ_SJ_fSF_SG_NS4_17integral_constantINS4_4UMMA5MajorELSR_0EEESS_NSP_INSQ_7ScaleInELST_0EEESU_EEEEEENS4_6LayoutINS5_IJSB_SB_SB_EEENS5_IJNSA_ILi0EEESZ_SZ_EEEEENS5_IJNS4_10UnderscoreES12_S12_EEEEENS4_23SM90_TMA_LOAD_MULTICASTENS4_14ComposedLayoutINS4_7SwizzleILi1ELi4ELi3EEENS4_18smem_ptr_flag_bitsILi8EEENSX_INS5_IJNSA_ILi8EEESH_EEENS5_IJSH_SB_EEEEEEEvNS4_8identityENS4_13SM90_TMA_LOADES1F_vS1G_EENS_8epilogue10collective18CollectiveEpilogueINS1J_23Sm100TmaWarpSpecializedILi4ELi2ELi64ELb0ELb0EEEJSI_NS5_IJNSX_ISF_SB_EENSX_INSA_ILi64EEESB_EEEEESJ_SK_SJ_SK_NS1J_6fusion15FusionCallbacksIS1N_NS1S_17LinearCombinationISJ_fSJ_fLNS_15FloatRoundStyleE2EEESI_S1R_JEEENS4_5SM1004TMEM4LOAD26SM100_TMEM_LOAD_32dp32b64xES1H_NS16_INS17_ILi2ELi4ELi3EEES1A_NSX_INS5_IJS1B_S1P_EEENS5_IJS1P_SB_EEEEEEENS4_39AutoVectorizingCopyWithAssumedAlignmentILi128EEENS4_14SM90_TMA_STOREES26_S28_S28_EEEvvEEEEvNT_6ParamsE,"aw",@nobits
	.sectionflags	@""
	.align	16
	.zero		1024


//--------------------- .nv.shared.reserved.0     --------------------------
	.section	.nv.shared.reserved.0,"aw",@nobits
	.weak		__nv_reservedSMEM_offset_0_alias
	.size		__nv_reservedSMEM_offset_0_alias, 0, 64
	.other		__nv_reservedSMEM_offset_0_alias,@"STO_CUDA_RESERVED_SHARED STV_DEFAULT"
__nv_reservedSMEM_offset_0_alias:
	.zero		0
.nv.shared.reserved.0:
	.zero		64
	.weak		__nv_reservedSMEM_tcgen05_partition
	.type		__nv_reservedSMEM_tcgen05_partition,@object
	.size		__nv_reservedSMEM_tcgen05_partition,(.L_0 - __nv_reservedSMEM_tcgen05_partition)
__nv_reservedSMEM_tcgen05_partition:
	.zero		32
.L_0:


//--------------------- .nv.global                --------------------------
	.section	.nv.global,"aw",@nobits
.nv.global:
	.type		_ZN39_INTERNAL_d3baaaaf_4_k_cu_7013b2e7_80814cute1_E,@object
	.size		_ZN39_INTERNAL_d3baaaaf_4_k_cu_7013b2e7_80814cute1_E,(_ZN39_INTERNAL_d3baaaaf_4_k_cu_7013b2e7_80814cuda3std3__45__cpo6cbeginE - _ZN39_INTERNAL_d3baaaaf_4_k_cu_7013b2e7_80814cute1_E)
_ZN39_INTERNAL_d3baaaaf_4_k_cu_7013b2e7_80814cute1_E:
	.zero		1
	.type		_ZN39_INTERNAL_d3baaaaf_4_k_cu_7013b2e7_80814cuda3std3__45__cpo6cbeginE,@object
	.size		_ZN39_INTERNAL_d3baaaaf_4_k_cu_7013b2e7_80814cuda3std3__45__cpo6cbeginE,(_ZN39_INTERNAL_d3baaaaf_4_k_cu_7013b2e7_80814cuda3std3__48in_placeE - _ZN39_INTERNAL_d3baaaaf_4_k_cu_7013b2e7_80814cuda3std3__45__cpo6cbeginE)
_ZN39_INTERNAL_d3baaaaf_4_k_cu_7013b2e7_80814cuda3std3__45__cpo6cbeginE:
	.zero		1
	.type		_ZN39_INTERNAL_d3baaaaf_4_k_cu_7013b2e7_80814cuda3std3__48in_placeE,@object
	.size		_ZN39_INTERNAL_d3baaaaf_4_k_cu_7013b2e7_80814cuda3std3__48in_placeE,(_ZN39_INTERNAL_d3baaaaf_4_k_cu_7013b2e7_80814cuda3std6ranges3__45__cpo9iter_moveE - _ZN39_INTERNAL_d3baaaaf_4_k_cu_7013b2e7_80814cuda3std3__48in_placeE)
_ZN39_INTERNAL_d3baaaaf_4_k_cu_7013b2e7_80814cuda3std3__48in_placeE:
	.zero		1
	.type		_ZN39_INTERNAL_d3baaaaf_4_k_cu_7013b2e7_80814cuda3std6ranges3__45__cpo9iter_moveE,@object
	.size		_ZN39_INTERNAL_d3baaaaf_4_k_cu_7013b2e7_80814cuda3std6ranges3__45__cpo9iter_moveE,(_ZN39_INTERNAL_d3baaaaf_4_k_cu_7013b2e7_80814cuda3std3__45__cpo5beginE - _ZN39_INTERNAL_d3baaaaf_4_k_cu_7013b2e7_80814cuda3std6ranges3__45__cpo9iter_moveE)
_ZN39_INTERNAL_d3baaaaf_4_k_cu_7013b2e7_80814cuda3std6ranges3__45__cpo9iter_moveE:
	.zero		1
	.type		_ZN39_INTERNAL_d3baaaaf_4_k_cu_7013b2e7_80814cuda3std3__45__cpo5beginE,@object
	.size		_ZN39_INTERNAL_d3baaaaf_4_k_cu_7013b2e7_80814cuda3std3__45__cpo5beginE,(_ZN39_INTERNAL_d3baaaaf_4_k_cu_7013b2e7_80814cuda3std3__441_GLOBAL__N__d3baaaaf_4_k_cu_7013b2e7_80816ignoreE - _ZN39_INTERNAL_d3baaaaf_4_k_cu_7013b2e7_80814cuda3std3__45__cpo5beginE)
_ZN39_INTERNAL_d3baaaaf_4_k_cu_7013b2e7_80814cuda3std3__45__cpo5beginE:
	.zero		1
	.type		_ZN39_INTERNAL_d3baaaaf_4_k_cu_7013b2e7_80814cuda3std3__441_GLOBAL__N__d3baaaaf_4_k_cu_7013b2e7_80816ignoreE,@object
	.size		_ZN39_INTERNAL_d3baaaaf_4_k_cu_7013b2e7_80814cuda3std3__441_GLOBAL__N__d3baaaaf_4_k_cu_7013b2e7_80816ignoreE,(_ZN39_INTERNAL_d3baaaaf_4_k_cu_7013b2e7_80814cute7productE - _ZN39_INTERNAL_d3baaaaf_4_k_cu_7013b2e7_80814cuda3std3__441_GLOBAL__N__d3baaaaf_4_k_cu_7013b2e7_80816ignoreE)
_ZN39_INTERNAL_d3baaaaf_4_k_cu_7013b2e7_80814cuda3std3__441_GLOBAL__N__d3baaaaf_4_k_cu_7013b2e7_80816ignoreE:
	.zero		1
	.type		_ZN39_INTERNAL_d3baaaaf_4_k_cu_7013b2e7_80814cute7productE,@object
	.size		_ZN39_INTERNAL_d3baaaaf_4_k_cu_7013b2e7_80814cute7productE,(_ZN39_INTERNAL_d3baaaaf_4_k_cu_7013b2e7_80814cuda3std3__45__cpo3endE - _ZN39_INTERNAL_d3baaaaf_4_k_cu_7013b2e7_80814cute7productE)
_ZN39_INTERNAL_d3baaaaf_4_k_cu_7013b2e7_80814cute7productE:
	.zero		1
	.type		_ZN39_INTERNAL_d3baaaaf_4_k_cu_7013b2e7_80814cuda3std3__45__cpo3endE,@object
	.size		_ZN39_INTERNAL_d3baaaaf_4_k_cu_7013b2e7_80814cuda3std3__45__cpo3endE,(_ZN39_INTERNAL_d3baaaaf_4_k_cu_7013b2e7_80814cuda3std3__419piecewise_constructE - _ZN39_INTERNAL_d3baaaaf_4_k_cu_7013b2e7_80814cuda3std3__45__cpo3endE)
_ZN39_INTERNAL_d3baaaaf_4_k_cu_7013b2e7_80814cuda3std3__45__cpo3endE:
	.zero		1
	.type		_ZN39_INTERNAL_d3baaaaf_4_k_cu_7013b2e7_80814cuda3std3__419piecewise_constructE,@object
	.size		_ZN39_INTERNAL_d3baaaaf_4_k_cu_7013b2e7_80814cuda3std3__419piecewise_constructE,(_ZN39_INTERNAL_d3baaaaf_4_k_cu_7013b2e7_80814cuda3std3__45__cpo4cendE - _ZN39_INTERNAL_d3baaaaf_4_k_cu_7013b2e7_80814cuda3std3__419piecewise_constructE)
_ZN39_INTERNAL_d3baaaaf_4_k_cu_7013b2e7_80814cuda3std3__419piecewise_constructE:
	.zero		1
	.type		_ZN39_INTERNAL_d3baaaaf_4_k_cu_7013b2e7_80814cuda3std3__45__cpo4cendE,@object
	.size		_ZN39_INTERNAL_d3baaaaf_4_k_cu_7013b2e7_80814cuda3std3__45__cpo4cendE,(_ZN39_INTERNAL_d3baaaaf_4_k_cu_7013b2e7_80814cuda3std6ranges3__45__cpo4swapE - _ZN39_INTERNAL_d3baaaaf_4_k_cu_7013b2e7_80814cuda3std3__45__cpo4cendE)
_ZN39_INTERNAL_d3baaaaf_4_k_cu_7013b2e7_80814cuda3std3__45__cpo4cendE:
	.zero		1
	.type		_ZN39_INTERNAL_d3baaaaf_4_k_cu_7013b2e7_80814cuda3std6ranges3__45__cpo4swapE,@object
	.size		_ZN39_INTERNAL_d3baaaaf_4_k_cu_7013b2e7_80814cuda3std6ranges3__45__cpo4swapE,(.L_11 - _ZN39_INTERNAL_d3baaaaf_4_k_cu_7013b2e7_80814cuda3std6ranges3__45__cpo4swapE)
_ZN39_INTERNAL_d3baaaaf_4_k_cu_7013b2e7_80814cuda3std6ranges3__45__cpo4swapE:
	.zero		1
.L_11:


//--------------------- .nv.constant0._ZN7cutlass13device_kernelINS_4gemm6kernel13GemmUniversalIN4cute5tupleIJiiiiEEENS1_10collective13CollectiveMmaINS1_35MainloopSm100TmaUmmaWarpSpecializedILi5ELi2ELi2ENS5_IJNS4_1CILi1EEENSA_ILi2EEESB_EEEEENS5_IJNSA_ILi128EEENSA_ILi256EEENSA_ILi32EEEEEENS_12float_e4m3_tENS5_IJlSB_lEEESJ_SK_NS4_8TiledMMAINS4_8MMA_AtomIJNS4_10MMA_TraitsINS4_19SM100_MMA_F8F6F4_SSEJSJ_SJ_fSF_SG_NS4_17integral_constantINS4_4UMMA5MajorELSR_0EEESS_NSP_INSQ_7ScaleInELST_0EEESU_EEEEEENS4_6LayoutINS5_IJSB_SB_SB_EEENS5_IJNSA_ILi0EEESZ_SZ_EEEEENS5_IJNS4_10UnderscoreES12_S12_EEEEENS4_23SM90_TMA_LOAD_MULTICASTENS4_14ComposedLayoutINS4_7SwizzleILi1ELi4ELi3EEENS4_18smem_ptr_flag_bitsILi8EEENSX_INS5_IJNSA_ILi8EEESH_EEENS5_IJSH_SB_EEEEEEEvNS4_8identityENS4_13SM90_TMA_LOADES1F_vS1G_EENS_8epilogue10collective18CollectiveEpilogueINS1J_23Sm100TmaWarpSpecializedILi4ELi2ELi64ELb0ELb0EEEJSI_NS5_IJNSX_ISF_SB_EENSX_INSA_ILi64EEESB_EEEEESJ_SK_SJ_SK_NS1J_6fusion15FusionCallbacksIS1N_NS1S_17LinearCombinationISJ_fSJ_fLNS_15FloatRoundStyleE2EEESI_S1R_JEEENS4_5SM1004TMEM4LOAD26SM100_TMEM_LOAD_32dp32b64xES1H_NS16_INS17_ILi2ELi4ELi3EEES1A_NSX_INS5_IJS1B_S1P_EEENS5_IJS1P_SB_EEEEEEENS4_39AutoVectorizingCopyWithAssumedAlignmentILi128EEENS4_14SM90_TMA_STOREES26_S28_S28_EEEvvEEEEvNT_6ParamsE --------------------------
	.section	.nv.constant0._ZN7cutlass13device_kernelINS_4gemm6kernel13GemmUniversalIN4cute5tupleIJiiiiEEENS1_10collective13CollectiveMmaINS1_35MainloopSm100TmaUmmaWarpSpecializedILi5ELi2ELi2ENS5_IJNS4_1CILi1EEENSA_ILi2EEESB_EEEEENS5_IJNSA_ILi128EEENSA_ILi256EEENSA_ILi32EEEEEENS_12float_e4m3_tENS5_IJlSB_lEEESJ_SK_NS4_8TiledMMAINS4_8MMA_AtomIJNS4_10MMA_TraitsINS4_19SM100_MMA_F8F6F4_SSEJSJ_SJ_fSF_SG_NS4_17integral_constantINS4_4UMMA5MajorELSR_0EEESS_NSP_INSQ_7ScaleInELST_0EEESU_EEEEEENS4_6LayoutINS5_IJSB_SB_SB_EEENS5_IJNSA_ILi0EEESZ_SZ_EEEEENS5_IJNS4_10UnderscoreES12_S12_EEEEENS4_23SM90_TMA_LOAD_MULTICASTENS4_14ComposedLayoutINS4_7SwizzleILi1ELi4ELi3EEENS4_18smem_ptr_flag_bitsILi8EEENSX_INS5_IJNSA_ILi8EEESH_EEENS5_IJSH_SB_EEEEEEEvNS4_8identityENS4_13SM90_TMA_LOADES1F_vS1G_EENS_8epilogue10collective18CollectiveEpilogueINS1J_23Sm100TmaWarpSpecializedILi4ELi2ELi64ELb0ELb0EEEJSI_NS5_IJNSX_ISF_SB_EENSX_INSA_ILi64EEESB_EEEEESJ_SK_SJ_SK_NS1J_6fusion15FusionCallbacksIS1N_NS1S_17LinearCombinationISJ_fSJ_fLNS_15FloatRoundStyleE2EEESI_S1R_JEEENS4_5SM1004TMEM4LOAD26SM100_TMEM_LOAD_32dp32b64xES1H_NS16_INS17_ILi2ELi4ELi3EEES1A_NSX_INS5_IJS1B_S1P_EEENS5_IJS1P_SB_EEEEEEENS4_39AutoVectorizingCopyWithAssumedAlignmentILi128EEENS4_14SM90_TMA_STOREES26_S28_S28_EEEvvEEEEvNT_6ParamsE,"a",@progbits
	.sectionflags	@""
	.align	4
.nv.constant0._ZN7cutlass13device_kernelINS_4gemm6kernel13GemmUniversalIN4cute5tupleIJiiiiEEENS1_10collective13CollectiveMmaINS1_35MainloopSm100TmaUmmaWarpSpecializedILi5ELi2ELi2ENS5_IJNS4_1CILi1EEENSA_ILi2EEESB_EEEEENS5_IJNSA_ILi128EEENSA_ILi256EEENSA_ILi32EEEEEENS_12float_e4m3_tENS5_IJlSB_lEEESJ_SK_NS4_8TiledMMAINS4_8MMA_AtomIJNS4_10MMA_TraitsINS4_19SM100_MMA_F8F6F4_SSEJSJ_SJ_fSF_SG_NS4_17integral_constantINS4_4UMMA5MajorELSR_0EEESS_NSP_INSQ_7ScaleInELST_0EEESU_EEEEEENS4_6LayoutINS5_IJSB_SB_SB_EEENS5_IJNSA_ILi0EEESZ_SZ_EEEEENS5_IJNS4_10UnderscoreES12_S12_EEEEENS4_23SM90_TMA_LOAD_MULTICASTENS4_14ComposedLayoutINS4_7SwizzleILi1ELi4ELi3EEENS4_18smem_ptr_flag_bitsILi8EEENSX_INS5_IJNSA_ILi8EEESH_EEENS5_IJSH_SB_EEEEEEEvNS4_8identityENS4_13SM90_TMA_LOADES1F_vS1G_EENS_8epilogue10collective18CollectiveEpilogueINS1J_23Sm100TmaWarpSpecializedILi4ELi2ELi64ELb0ELb0EEEJSI_NS5_IJNSX_ISF_SB_EENSX_INSA_ILi64EEESB_EEEEESJ_SK_SJ_SK_NS1J_6fusion15FusionCallbacksIS1N_NS1S_17LinearCombinationISJ_fSJ_fLNS_15FloatRoundStyleE2EEESI_S1R_JEEENS4_5SM1004TMEM4LOAD26SM100_TMEM_LOAD_32dp32b64xES1H_NS16_INS17_ILi2ELi4ELi3EEES1A_NSX_INS5_IJS1B_S1P_EEENS5_IJS1P_SB_EEEEEEENS4_39AutoVectorizingCopyWithAssumedAlignmentILi128EEENS4_14SM90_TMA_STOREES26_S28_S28_EEEvvEEEEvNT_6ParamsE:
	.zero		2944


//--------------------- SYMBOLS --------------------------

	.type		.nv.reservedSmem.offset0,@object
	.size		.nv.reservedSmem.offset0,0x4
	.type		.nv.reservedSmem.cap,@object
	.size		.nv.reservedSmem.cap,0x4
	.type		__assertfail,@function
